// auto-generated by cutlass_sweep.epilogue — config: {"arch": "sm_90", "cluster_m": 2, "cluster_n": 1, "dtype": "bf16", "fusion": "bias", "tile_k": 64, "tile_m": 128, "tile_n": 64}
#include "cutlass/cutlass.h"
#include "cutlass/gemm/collective/collective_builder.hpp"
#include "cutlass/gemm/device/gemm_universal_adapter.h"
#include "cutlass/gemm/kernel/gemm_universal.hpp"
#include "cutlass/epilogue/collective/collective_builder.hpp"
#include "cutlass/epilogue/fusion/operations.hpp"
#include "cutlass/epilogue/thread/activation.h"

using Elem = cutlass::bfloat16_t;
using Acc  = float;
using TileShape    = cute::Shape<cute::_128, cute::_64, cute::_64>;
using ClusterShape = cute::Shape<cute::_2, cute::_1, cute::_1>;
using FusionOp     = cutlass::epilogue::fusion::LinCombPerRowBias<Elem, Acc>;

using CollectiveEpilogue = typename cutlass::epilogue::collective::CollectiveBuilder<
    cutlass::arch::Sm90, cutlass::arch::OpClassTensorOp,
    TileShape, ClusterShape,
    cutlass::epilogue::collective::EpilogueTileAuto,
    Acc, Acc,
    Elem, cutlass::layout::RowMajor, 128 / cutlass::sizeof_bits<Elem>::value,
    Elem, cutlass::layout::RowMajor, 128 / cutlass::sizeof_bits<Elem>::value,
    cutlass::epilogue::TmaWarpSpecializedCooperative,
    FusionOp
  >::CollectiveOp;

using CollectiveMainloop = typename cutlass::gemm::collective::CollectiveBuilder<
    cutlass::arch::Sm90, cutlass::arch::OpClassTensorOp,
    Elem, cutlass::layout::RowMajor, 128 / cutlass::sizeof_bits<Elem>::value,
    Elem, cutlass::layout::ColumnMajor, 128 / cutlass::sizeof_bits<Elem>::value,
    Acc,
    TileShape, ClusterShape,
    cutlass::gemm::collective::StageCountAutoCarveout<
        static_cast<int>(sizeof(typename CollectiveEpilogue::SharedStorage))>,
    cutlass::gemm::KernelTmaWarpSpecializedCooperative
  >::CollectiveOp;

using GemmKernel = cutlass::gemm::kernel::GemmUniversal<
    cute::Shape<int,int,int,int>, CollectiveMainloop, CollectiveEpilogue>;
using Gemm = cutlass::gemm::device::GemmUniversalAdapter<GemmKernel>;

auto* _anchor = &cutlass::device_kernel<GemmKernel>;


// ===== COMPILED SASS (sm_90a) =====

	.target	sm_90a

	.elftype	@"ET_EXEC"


//--------------------- .note.nv.tkinfo           --------------------------
	.section	.note.nv.tkinfo,"",@"SHT_NOTE"
	.sectionflags	@"SHF_NOTE_NV_TKINFO"
	.tkinfo
        /*0018*/ 	.word	0x00000002
        /*0030*/ 	.string	""
        /*0030*/ 	.string	"ptxas"
        /*0030*/ 	.string	"Cuda compilation tools, release 13.0, V13.0.88"
        /*0030*/ 	.string	"Build cuda_13.0.r13.0/compiler.36424714_0"
        /*0030*/ 	.string	"-arch sm_90a -m 64 "



//--------------------- .note.nv.cuinfo           --------------------------
	.section	.note.nv.cuinfo,"",@"SHT_NOTE"
	.sectionflags	@"SHF_NOTE_NV_CUINFO"
        /*0018*/ 	.short	0x0002
        /*001a*/ 	.short	0x005a
        /*001c*/ 	.short	0x0082
	.zero		2


//--------------------- .nv.info                  --------------------------
	.section	.nv.info,"",@"SHT_CUDA_INFO"
	.align	4


	//----- nvinfo : EIATTR_REGCOUNT
	.align		4
        /*0000*/ 	.byte	0x04, 0x2f
        /*0002*/ 	.short	(.L_18 - .L_17)
	.align		4
.L_17:
        /*0004*/ 	.word	index@(_ZN7cutlass13device_kernelINS_4gemm6kernel13GemmUniversalIN4cute5tupleIJiiiiEEENS1_10collective13CollectiveMmaINS1_34MainloopSm90TmaGmmaWarpSpecializedILi8ENS5_IJNS4_1CILi2EEENSA_ILi1EEESC_EEENS1_35KernelTmaWarpSpecializedCooperativeEEENS5_IJNSA_ILi128EEENSA_ILi64EEESH_EEENS_10bfloat16_tENS5_IJlSC_lEEESJ_SK_NS4_8TiledMMAINS4_8MMA_AtomIJNS4_4SM904GMMA27MMA_64x64x16_F32BF16BF16_SSILNSO_5MajorE0ELSQ_0ELNSO_7ScaleInE1ELSR_1EEEEEENS4_6LayoutISD_NS5_IJSC_NSA_ILi0EEESV_EEEEENS5_IJNS4_10UnderscoreESY_SY_EEEEENS4_13SM90_TMA_LOADENS4_14ComposedLayoutINS4_7SwizzleILi3ELi4ELi3EEENS4_18smem_ptr_flag_bitsILi16EEENSU_INS5_IJNSA_ILi8EEESH_EEENS5_IJSH_SC_EEEEEEEvNS4_8identityENS4_23SM90_TMA_LOAD_MULTICASTES1B_vS1C_EENS_8epilogue10collective18CollectiveEpilogueINS1F_22Sm90TmaWarpSpecializedILi3ELi2ELi16ELb1ELb0EEEJSI_NS5_IJSG_NSA_ILi32EEEEEESJ_SK_SJ_SK_NS1F_6fusion15FusionCallbacksIS1J_NS1M_17LinCombPerRowBiasISJ_fSJ_SJ_fLi8ELNS_15FloatRoundStyleE2EEESI_S1L_JEEES11_NS12_INS13_ILi2ELi4ELi3EEES16_NSU_INS5_IJS17_S1K_EEENS5_IJS1K_SC_EEEEEEENS4_17SM75_U32x4_LDSM_NENS4_14SM90_TMA_STOREES1W_NS4_17SM90_U32x4_STSM_NENS4_9Copy_AtomIJS1Z_NS_6half_tEEEEvEEEvvEEEEvNT_6ParamsE)
        /*0008*/ 	.word	0x000000a8


	//----- nvinfo : EIATTR_FRAME_SIZE
	.align		4
.L_18:
        /*000c*/ 	.byte	0x04, 0x11
        /*000e*/ 	.short	(.L_20 - .L_19)
	.align		4
.L_19:
        /*0010*/ 	.word	index@(_ZN7cutlass13device_kernelINS_4gemm6kernel13GemmUniversalIN4cute5tupleIJiiiiEEENS1_10collective13CollectiveMmaINS1_34MainloopSm90TmaGmmaWarpSpecializedILi8ENS5_IJNS4_1CILi2EEENSA_ILi1EEESC_EEENS1_35KernelTmaWarpSpecializedCooperativeEEENS5_IJNSA_ILi128EEENSA_ILi64EEESH_EEENS_10bfloat16_tENS5_IJlSC_lEEESJ_SK_NS4_8TiledMMAINS4_8MMA_AtomIJNS4_4SM904GMMA27MMA_64x64x16_F32BF16BF16_SSILNSO_5MajorE0ELSQ_0ELNSO_7ScaleInE1ELSR_1EEEEEENS4_6LayoutISD_NS5_IJSC_NSA_ILi0EEESV_EEEEENS5_IJNS4_10UnderscoreESY_SY_EEEEENS4_13SM90_TMA_LOADENS4_14ComposedLayoutINS4_7SwizzleILi3ELi4ELi3EEENS4_18smem_ptr_flag_bitsILi16EEENSU_INS5_IJNSA_ILi8EEESH_EEENS5_IJSH_SC_EEEEEEEvNS4_8identityENS4_23SM90_TMA_LOAD_MULTICASTES1B_vS1C_EENS_8epilogue10collective18CollectiveEpilogueINS1F_22Sm90TmaWarpSpecializedILi3ELi2ELi16ELb1ELb0EEEJSI_NS5_IJSG_NSA_ILi32EEEEEESJ_SK_SJ_SK_NS1F_6fusion15FusionCallbacksIS1J_NS1M_17LinCombPerRowBiasISJ_fSJ_SJ_fLi8ELNS_15FloatRoundStyleE2EEESI_S1L_JEEES11_NS12_INS13_ILi2ELi4ELi3EEES16_NSU_INS5_IJS17_S1K_EEENS5_IJS1K_SC_EEEEEEENS4_17SM75_U32x4_LDSM_NENS4_14SM90_TMA_STOREES1W_NS4_17SM90_U32x4_STSM_NENS4_9Copy_AtomIJS1Z_NS_6half_tEEEEvEEEvvEEEEvNT_6ParamsE)
        /*0014*/ 	.word	0x00000000


	//----- nvinfo : EIATTR_MIN_STACK_SIZE
	.align		4
.L_20:
        /*0018*/ 	.byte	0x04, 0x12
        /*001a*/ 	.short	(.L_22 - .L_21)
	.align		4
.L_21:
        /*001c*/ 	.word	index@(_ZN7cutlass13device_kernelINS_4gemm6kernel13GemmUniversalIN4cute5tupleIJiiiiEEENS1_10collective13CollectiveMmaINS1_34MainloopSm90TmaGmmaWarpSpecializedILi8ENS5_IJNS4_1CILi2EEENSA_ILi1EEESC_EEENS1_35KernelTmaWarpSpecializedCooperativeEEENS5_IJNSA_ILi128EEENSA_ILi64EEESH_EEENS_10bfloat16_tENS5_IJlSC_lEEESJ_SK_NS4_8TiledMMAINS4_8MMA_AtomIJNS4_4SM904GMMA27MMA_64x64x16_F32BF16BF16_SSILNSO_5MajorE0ELSQ_0ELNSO_7ScaleInE1ELSR_1EEEEEENS4_6LayoutISD_NS5_IJSC_NSA_ILi0EEESV_EEEEENS5_IJNS4_10UnderscoreESY_SY_EEEEENS4_13SM90_TMA_LOADENS4_14ComposedLayoutINS4_7SwizzleILi3ELi4ELi3EEENS4_18smem_ptr_flag_bitsILi16EEENSU_INS5_IJNSA_ILi8EEESH_EEENS5_IJSH_SC_EEEEEEEvNS4_8identityENS4_23SM90_TMA_LOAD_MULTICASTES1B_vS1C_EENS_8epilogue10collective18CollectiveEpilogueINS1F_22Sm90TmaWarpSpecializedILi3ELi2ELi16ELb1ELb0EEEJSI_NS5_IJSG_NSA_ILi32EEEEEESJ_SK_SJ_SK_NS1F_6fusion15FusionCallbacksIS1J_NS1M_17LinCombPerRowBiasISJ_fSJ_SJ_fLi8ELNS_15FloatRoundStyleE2EEESI_S1L_JEEES11_NS12_INS13_ILi2ELi4ELi3EEES16_NSU_INS5_IJS17_S1K_EEENS5_IJS1K_SC_EEEEEEENS4_17SM75_U32x4_LDSM_NENS4_14SM90_TMA_STOREES1W_NS4_17SM90_U32x4_STSM_NENS4_9Copy_AtomIJS1Z_NS_6half_tEEEEvEEEvvEEEEvNT_6ParamsE)
        /*0020*/ 	.word	0x00000000
.L_22:


//--------------------- .nv.compat                --------------------------
	.section	.nv.compat,"",@"SHT_CUDA_COMPAT_INFO"
	.align	4
        /*0000*/ 	.byte	0x02, 0x09, 0x01, 0x00, 0x02, 0x02, 0x04, 0x00, 0x02, 0x05, 0x05, 0x00, 0x03, 0x07, 0x01, 0x01
        /*0010*/ 	.byte	0x02, 0x03, 0x01, 0x00, 0x02, 0x06, 0x01, 0x00, 0x04, 0x0b, 0x08, 0x00, 0x00, 0x00, 0x00, 0x00
        /*0020*/ 	.byte	0x00, 0x00, 0x00, 0x00


//--------------------- .nv.info._ZN7cutlass13device_kernelINS_4gemm6kernel13GemmUniversalIN4cute5tupleIJiiiiEEENS1_10collective13CollectiveMmaINS1_34MainloopSm90TmaGmmaWarpSpecializedILi8ENS5_IJNS4_1CILi2EEENSA_ILi1EEESC_EEENS1_35KernelTmaWarpSpecializedCooperativeEEENS5_IJNSA_ILi128EEENSA_ILi64EEESH_EEENS_10bfloat16_tENS5_IJlSC_lEEESJ_SK_NS4_8TiledMMAINS4_8MMA_AtomIJNS4_4SM904GMMA27MMA_64x64x16_F32BF16BF16_SSILNSO_5MajorE0ELSQ_0ELNSO_7ScaleInE1ELSR_1EEEEEENS4_6LayoutISD_NS5_IJSC_NSA_ILi0EEESV_EEEEENS5_IJNS4_10UnderscoreESY_SY_EEEEENS4_13SM90_TMA_LOADENS4_14ComposedLayoutINS4_7SwizzleILi3ELi4ELi3EEENS4_18smem_ptr_flag_bitsILi16EEENSU_INS5_IJNSA_ILi8EEESH_EEENS5_IJSH_SC_EEEEEEEvNS4_8identityENS4_23SM90_TMA_LOAD_MULTICASTES1B_vS1C_EENS_8epilogue10collective18CollectiveEpilogueINS1F_22Sm90TmaWarpSpecializedILi3ELi2ELi16ELb1ELb0EEEJSI_NS5_IJSG_NSA_ILi32EEEEEESJ_SK_SJ_SK_NS1F_6fusion15FusionCallbacksIS1J_NS1M_17LinCombPerRowBiasISJ_fSJ_SJ_fLi8ELNS_15FloatRoundStyleE2EEESI_S1L_JEEES11_NS12_INS13_ILi2ELi4ELi3EEES16_NSU_INS5_IJS17_S1K_EEENS5_IJS1K_SC_EEEEEEENS4_17SM75_U32x4_LDSM_NENS4_14SM90_TMA_STOREES1W_NS4_17SM90_U32x4_STSM_NENS4_9Copy_AtomIJS1Z_NS_6half_tEEEEvEEEvvEEEEvNT_6ParamsE --------------------------
	.section	.nv.info._ZN7cutlass13device_kernelINS_4gemm6kernel13GemmUniversalIN4cute5tupleIJiiiiEEENS1_10collective13CollectiveMmaINS1_34MainloopSm90TmaGmmaWarpSpecializedILi8ENS5_IJNS4_1CILi2EEENSA_ILi1EEESC_EEENS1_35KernelTmaWarpSpecializedCooperativeEEENS5_IJNSA_ILi128EEENSA_ILi64EEESH_EEENS_10bfloat16_tENS5_IJlSC_lEEESJ_SK_NS4_8TiledMMAINS4_8MMA_AtomIJNS4_4SM904GMMA27MMA_64x64x16_F32BF16BF16_SSILNSO_5MajorE0ELSQ_0ELNSO_7ScaleInE1ELSR_1EEEEEENS4_6LayoutISD_NS5_IJSC_NSA_ILi0EEESV_EEEEENS5_IJNS4_10UnderscoreESY_SY_EEEEENS4_13SM90_TMA_LOADENS4_14ComposedLayoutINS4_7SwizzleILi3ELi4ELi3EEENS4_18smem_ptr_flag_bitsILi16EEENSU_INS5_IJNSA_ILi8EEESH_EEENS5_IJSH_SC_EEEEEEEvNS4_8identityENS4_23SM90_TMA_LOAD_MULTICASTES1B_vS1C_EENS_8epilogue10collective18CollectiveEpilogueINS1F_22Sm90TmaWarpSpecializedILi3ELi2ELi16ELb1ELb0EEEJSI_NS5_IJSG_NSA_ILi32EEEEEESJ_SK_SJ_SK_NS1F_6fusion15FusionCallbacksIS1J_NS1M_17LinCombPerRowBiasISJ_fSJ_SJ_fLi8ELNS_15FloatRoundStyleE2EEESI_S1L_JEEES11_NS12_INS13_ILi2ELi4ELi3EEES16_NSU_INS5_IJS17_S1K_EEENS5_IJS1K_SC_EEEEEEENS4_17SM75_U32x4_LDSM_NENS4_14SM90_TMA_STOREES1W_NS4_17SM90_U32x4_STSM_NENS4_9Copy_AtomIJS1Z_NS_6half_tEEEEvEEEvvEEEEvNT_6ParamsE,"",@"SHT_CUDA_INFO"
	.sectionflags	@""
	.align	4


	//----- nvinfo : EIATTR_CUDA_API_VERSION
	.align		4
        /*0000*/ 	.byte	0x04, 0x37
        /*0002*/ 	.short	(.L_24 - .L_23)
.L_23:
        /*0004*/ 	.word	0x00000082


	//----- nvinfo : EIATTR_KPARAM_INFO
	.align		4
.L_24:
        /*0008*/ 	.byte	0x04, 0x17
        /*000a*/ 	.short	(.L_26 - .L_25)
.L_25:
        /*000c*/ 	.word	0x00000000
        /*0010*/ 	.short	0x0000
        /*0012*/ 	.short	0x0070
        /*0014*/ 	.byte	0x00, 0xf0, 0x01, 0x1c


	//----- nvinfo : EIATTR_SPARSE_MMA_MASK
	.align		4
.L_26:
        /*0018*/ 	.byte	0x03, 0x50
        /*001a*/ 	.short	0x0000


	//----- nvinfo : EIATTR_MAXREG_COUNT
	.align		4
        /*001c*/ 	.byte	0x03, 0x1b
        /*001e*/ 	.short	0x00a8


	//----- nvinfo : EIATTR_NUM_BARRIERS
	.align		4
        /*0020*/ 	.byte	0x02, 0x4c
        /*0022*/ 	.byte	0x02
	.zero		1


	//----- nvinfo : EIATTR_EXTERNS
	.align		4
        /*0024*/ 	.byte	0x04, 0x0f
        /*0026*/ 	.short	(.L_28 - .L_27)


	//   ....[0]....
	.align		4
.L_27:
        /*0028*/ 	.word	index@(__assertfail)


	//----- nvinfo : EIATTR_MERCURY_ISA_VERSION
	.align		4
.L_28:
        /*002c*/ 	.byte	0x03, 0x5f
        /*002e*/ 	.short	0x0101


	//----- nvinfo : EIATTR_INT_WARP_WIDE_INSTR_OFFSETS
	.align		4
        /*0030*/ 	.byte	0x04, 0x31
        /*0032*/ 	.short	(.L_30 - .L_29)


	//   ....[0]....
.L_29:
        /*0034*/ 	.word	0x00000a80


	//   ....[1]....
        /*0038*/ 	.word	0x00000a90


	//   ....[2]....
        /*003c*/ 	.word	0x00000ba0


	//   ....[3]....
        /*0040*/ 	.word	0x000021f0


	//----- nvinfo : EIATTR_COOP_GROUP_MASK_REGIDS
	.align		4
.L_30:
        /*0044*/ 	.byte	0x04, 0x29
        /*0046*/ 	.short	(.L_32 - .L_31)


	//   ....[0]....
.L_31:
        /*0048*/ 	.word	0xffffffff


	//   ....[1]....
        /*004c*/ 	.word	0xffffffff


	//   ....[2]....
        /*0050*/ 	.word	0xffffffff


	//   ....[3]....
        /*0054*/ 	.word	0xffffffff


	//   ....[4]....
        /*0058*/ 	.word	0xffffffff


	//   ....[5]....
        /*005c*/ 	.word	0xffffffff


	//   ....[6]....
        /*0060*/ 	.word	0xffffffff


	//----- nvinfo : EIATTR_COOP_GROUP_INSTR_OFFSETS
	.align		4
.L_32:
        /*0064*/ 	.byte	0x04, 0x28
        /*0066*/ 	.short	(.L_34 - .L_33)


	//   ....[0]....
.L_33:
        /*0068*/ 	.word	0x00000070


	//   ....[1]....
        /*006c*/ 	.word	0x00000080


	//   ....[2]....
        /*0070*/ 	.word	0x00000430


	//   ....[3]....
        /*0074*/ 	.word	0x000006b0


	//   ....[4]....
        /*0078*/ 	.word	0x000008e0


	//   ....[5]....
        /*007c*/ 	.word	0x00000d10


	//   ....[6]....
        /*0080*/ 	.word	0x000017f0


	//----- nvinfo : EIATTR_REG_RECONFIG
	.align		4
.L_34:
        /*0084*/ 	.byte	0x01, 0x54
	.zero		2


	//----- nvinfo : EIATTR_SYSCALL_OFFSETS
	.align		4
        /*0088*/ 	.byte	0x04, 0x46
        /*008a*/ 	.short	(.L_36 - .L_35)


	//   ....[0]....
.L_35:
        /*008c*/ 	.word	0x000019c0


	//   ....[1]....
        /*0090*/ 	.word	0x00002420


	//   ....[2]....
        /*0094*/ 	.word	0x00002510


	//----- nvinfo : EIATTR_MBARRIER_INSTR_OFFSETS
	.align		4
.L_36:
        /*0098*/ 	.byte	0x04, 0x39
        /*009a*/ 	.short	(.L_38 - .L_37)


	//   ....[0]....
.L_37:
        /*009c*/ 	.word	0x00000550
        /*00a0*/ 	.word	0x000000ff
        /*00a4*/ 	.word	0x00000000
        /*00a8*/ 	.short	0x0100
        /*00aa*/ 	.byte	0x08
	.zero		1


	//   ....[1]....
        /*00ac*/ 	.word	0x00000560
        /*00b0*/ 	.word	0x000000ff
        /*00b4*/ 	.word	0x00000040
        /*00b8*/ 	.short	0x0100
        /*00ba*/ 	.byte	0x08
	.zero		1


	//   ....[2]....
        /*00bc*/ 	.word	0x00000570
        /*00c0*/ 	.word	0x000000ff
        /*00c4*/ 	.word	0x00000008
        /*00c8*/ 	.short	0x0100
        /*00ca*/ 	.byte	0x08
	.zero		1


	//   ....[3]....
        /*00cc*/ 	.word	0x00000580
        /*00d0*/ 	.word	0x000000ff
        /*00d4*/ 	.word	0x00000048
        /*00d8*/ 	.short	0x0100
        /*00da*/ 	.byte	0x08
	.zero		1


	//   ....[4]....
        /*00dc*/ 	.word	0x00000590
        /*00e0*/ 	.word	0x000000ff
        /*00e4*/ 	.word	0x00000010
        /*00e8*/ 	.short	0x0100
        /*00ea*/ 	.byte	0x08
	.zero		1


	//   ....[5]....
        /*00ec*/ 	.word	0x000005a0
        /*00f0*/ 	.word	0x000000ff
        /*00f4*/ 	.word	0x00000050
        /*00f8*/ 	.short	0x0100
        /*00fa*/ 	.byte	0x08
	.zero		1


	//   ....[6]....
        /*00fc*/ 	.word	0x000005b0
        /*0100*/ 	.word	0x000000ff
        /*0104*/ 	.word	0x00000018
        /*0108*/ 	.short	0x0100
        /*010a*/ 	.byte	0x08
	.zero		1


	//   ....[7]....
        /*010c*/ 	.word	0x000005c0
        /*0110*/ 	.word	0x000000ff
        /*0114*/ 	.word	0x00000058
        /*0118*/ 	.short	0x0100
        /*011a*/ 	.byte	0x08
	.zero		1


	//   ....[8]....
        /*011c*/ 	.word	0x000005d0
        /*0120*/ 	.word	0x000000ff
        /*0124*/ 	.word	0x00000020
        /*0128*/ 	.short	0x0100
        /*012a*/ 	.byte	0x08
	.zero		1


	//   ....[9]....
        /*012c*/ 	.word	0x000005e0
        /*0130*/ 	.word	0x000000ff
        /*0134*/ 	.word	0x00000060
        /*0138*/ 	.short	0x0100
        /*013a*/ 	.byte	0x08
	.zero		1


	//   ....[10]....
        /*013c*/ 	.word	0x000005f0
        /*0140*/ 	.word	0x000000ff
        /*0144*/ 	.word	0x00000028
        /*0148*/ 	.short	0x0100
        /*014a*/ 	.byte	0x08
	.zero		1


	//   ....[11]....
        /*014c*/ 	.word	0x00000600
        /*0150*/ 	.word	0x000000ff
        /*0154*/ 	.word	0x00000068
        /*0158*/ 	.short	0x0100
        /*015a*/ 	.byte	0x08
	.zero		1


	//   ....[12]....
        /*015c*/ 	.word	0x00000610
        /*0160*/ 	.word	0x000000ff
        /*0164*/ 	.word	0x00000030
        /*0168*/ 	.short	0x0100
        /*016a*/ 	.byte	0x08
	.zero		1


	//   ....[13]....
        /*016c*/ 	.word	0x00000620
        /*0170*/ 	.word	0x000000ff
        /*0174*/ 	.word	0x00000070
        /*0178*/ 	.short	0x0100
        /*017a*/ 	.byte	0x08
	.zero		1


	//   ....[14]....
        /*017c*/ 	.word	0x00000630
        /*0180*/ 	.word	0x000000ff
        /*0184*/ 	.word	0x00000038
        /*0188*/ 	.short	0x0100
        /*018a*/ 	.byte	0x08
	.zero		1


	//   ....[15]....
        /*018c*/ 	.word	0x00000640
        /*0190*/ 	.word	0x000000ff
        /*0194*/ 	.word	0x00000078
        /*0198*/ 	.short	0x0100
        /*019a*/ 	.byte	0x08
	.zero		1


	//   ....[16]....
        /*019c*/ 	.word	0x00000860
        /*01a0*/ 	.word	0x000000ff
        /*01a4*/ 	.word	0x00000080
        /*01a8*/ 	.short	0x0100
        /*01aa*/ 	.byte	0x08
	.zero		1


	//   ....[17]....
        /*01ac*/ 	.word	0x00000870
        /*01b0*/ 	.word	0x000000ff
        /*01b4*/ 	.word	0x00000098
        /*01b8*/ 	.short	0x0100
        /*01ba*/ 	.byte	0x08
	.zero		1


	//   ....[18]....
        /*01bc*/ 	.word	0x00000880
        /*01c0*/ 	.word	0x000000ff
        /*01c4*/ 	.word	0x00000088
        /*01c8*/ 	.short	0x0100
        /*01ca*/ 	.byte	0x08
	.zero		1


	//   ....[19]....
        /*01cc*/ 	.word	0x00000890
        /*01d0*/ 	.word	0x000000ff
        /*01d4*/ 	.word	0x000000a0
        /*01d8*/ 	.short	0x0100
        /*01da*/ 	.byte	0x08
	.zero		1


	//   ....[20]....
        /*01dc*/ 	.word	0x000008a0
        /*01e0*/ 	.word	0x000000ff
        /*01e4*/ 	.word	0x00000090
        /*01e8*/ 	.short	0x0100
        /*01ea*/ 	.byte	0x08
	.zero		1


	//   ....[21]....
        /*01ec*/ 	.word	0x000008b0
        /*01f0*/ 	.word	0x000000ff
        /*01f4*/ 	.word	0x000000a8
        /*01f8*/ 	.short	0x0100
        /*01fa*/ 	.byte	0x08
	.zero		1


	//   ....[22]....
        /*01fc*/ 	.word	0x00000c10
        /*0200*/ 	.word	0x000000ff
        /*0204*/ 	.word	0x000000b0
        /*0208*/ 	.short	0x0100
        /*020a*/ 	.byte	0x06
	.zero		1


	//   ....[23]....
        /*020c*/ 	.word	0x00000ca0
        /*0210*/ 	.word	0x000000ff
        /*0214*/ 	.word	0x000000b8
        /*0218*/ 	.short	0x0100
        /*021a*/ 	.byte	0x06
	.zero		1


	//   ....[24]....
        /*021c*/ 	.word	0x00001a40
        /*0220*/ 	.word	0x00000003
        /*0224*/ 	.word	0x00000000
        /*0228*/ 	.short	0x010a
        /*022a*/ 	.byte	0x3f
	.zero		1


	//   ....[25]....
        /*022c*/ 	.word	0x00001a80
        /*0230*/ 	.word	0x00000003
        /*0234*/ 	.word	0x00000000
        /*0238*/ 	.short	0x010a
        /*023a*/ 	.byte	0x3f
	.zero		1


	//   ....[26]....
        /*023c*/ 	.word	0x00001de0
        /*0240*/ 	.word	0x000000ff
        /*0244*/ 	.word	0x00000000
        /*0248*/ 	.short	0x010a
        /*024a*/ 	.byte	0x04
	.zero		1


	//   ....[27]....
        /*024c*/ 	.word	0x00001e20
        /*0250*/ 	.word	0x000000ff
        /*0254*/ 	.word	0x00000000
        /*0258*/ 	.short	0x010a
        /*025a*/ 	.byte	0x04
	.zero		1


	//   ....[28]....
        /*025c*/ 	.word	0x00002080
        /*0260*/ 	.word	0x00000005
        /*0264*/ 	.word	0x00000000
        /*0268*/ 	.short	0x0101
        /*026a*/ 	.byte	0x3f
	.zero		1


	//   ....[29]....
        /*026c*/ 	.word	0x00002270
        /*0270*/ 	.word	0x00000003
        /*0274*/ 	.word	0x00000000
        /*0278*/ 	.short	0x0101
        /*027a*/ 	.byte	0x3f
	.zero		1


	//   ....[30]....
        /*027c*/ 	.word	0x00002e40
        /*0280*/ 	.word	0x00000005
        /*0284*/ 	.word	0x00000080
        /*0288*/ 	.short	0x010a
        /*028a*/ 	.byte	0x3f
	.zero		1


	//   ....[31]....
        /*028c*/ 	.word	0x00003940
        /*0290*/ 	.word	0x000000ff
        /*0294*/ 	.word	0x00000000
        /*0298*/ 	.short	0x0101
        /*029a*/ 	.byte	0x04
	.zero		1


	//   ....[32]....
        /*029c*/ 	.word	0x00003a10
        /*02a0*/ 	.word	0x00000005
        /*02a4*/ 	.word	0x00000080
        /*02a8*/ 	.short	0x010a
        /*02aa*/ 	.byte	0x3f
	.zero		1


	//   ....[33]....
        /*02ac*/ 	.word	0x00004180
        /*02b0*/ 	.word	0x000000ff
        /*02b4*/ 	.word	0x00000000
        /*02b8*/ 	.short	0x0101
        /*02ba*/ 	.byte	0x04
	.zero		1


	//   ....[34]....
        /*02bc*/ 	.word	0x00004af0
        /*02c0*/ 	.word	0x000000ff
        /*02c4*/ 	.word	0x00000000
        /*02c8*/ 	.short	0x0101
        /*02ca*/ 	.byte	0x04
	.zero		1


	//   ....[35]....
        /*02cc*/ 	.word	0x00005110
        /*02d0*/ 	.word	0x000000ff
        /*02d4*/ 	.word	0x000000b8
        /*02d8*/ 	.short	0x010a
        /*02da*/ 	.byte	0x04
	.zero		1


	//   ....[36]....
        /*02dc*/ 	.word	0x00005540
        /*02e0*/ 	.word	0x000000ff
        /*02e4*/ 	.word	0x00000098
        /*02e8*/ 	.short	0x010a
        /*02ea*/ 	.byte	0x05
	.zero		1


	//   ....[37]....
        /*02ec*/ 	.word	0x00005640
        /*02f0*/ 	.word	0x000000ff
        /*02f4*/ 	.word	0x00000080
        /*02f8*/ 	.short	0x010b
        /*02fa*/ 	.byte	0x05
	.zero		1


	//   ....[38]....
        /*02fc*/ 	.word	0x000056d0
        /*0300*/ 	.word	0x000000ff
        /*0304*/ 	.word	0x00000000
        /*0308*/ 	.short	0x0101
        /*030a*/ 	.byte	0x05
	.zero		1


	//   ....[39]....
        /*030c*/ 	.word	0x00005740
        /*0310*/ 	.word	0x000000ff
        /*0314*/ 	.word	0x00000098
        /*0318*/ 	.short	0x010a
        /*031a*/ 	.byte	0x04
	.zero		1


	//   ....[40]....
        /*031c*/ 	.word	0x00005860
        /*0320*/ 	.word	0x000000ff
        /*0324*/ 	.word	0x00000080
        /*0328*/ 	.short	0x010b
        /*032a*/ 	.byte	0x04
	.zero		1


	//   ....[41]....
        /*032c*/ 	.word	0x00005940
        /*0330*/ 	.word	0x000000ff
        /*0334*/ 	.word	0x00000000
        /*0338*/ 	.short	0x0101
        /*033a*/ 	.byte	0x04
	.zero		1


	//   ....[42]....
        /*033c*/ 	.word	0x00005ff0
        /*0340*/ 	.word	0x00000003
        /*0344*/ 	.word	0x00000098
        /*0348*/ 	.short	0x010a
        /*034a*/ 	.byte	0x3f
	.zero		1


	//   ....[43]....
        /*034c*/ 	.word	0x000060c0
        /*0350*/ 	.word	0x00000005
        /*0354*/ 	.word	0x00000098
        /*0358*/ 	.short	0x010a
        /*035a*/ 	.byte	0x3f
	.zero		1


	//   ....[44]....
        /*035c*/ 	.word	0x00006170
        /*0360*/ 	.word	0x00000003
        /*0364*/ 	.word	0x00000098
        /*0368*/ 	.short	0x010a
        /*036a*/ 	.byte	0x3f
	.zero		1


	//   ....[45]....
        /*036c*/ 	.word	0x000064c0
        /*0370*/ 	.word	0x0000000e
        /*0374*/ 	.word	0x00000040
        /*0378*/ 	.short	0x010a
        /*037a*/ 	.byte	0x3f
	.zero		1


	//   ....[46]....
        /*037c*/ 	.word	0x00006870
        /*0380*/ 	.word	0x00000004
        /*0384*/ 	.word	0x000000b8
        /*0388*/ 	.short	0x0101
        /*038a*/ 	.byte	0x3f
	.zero		1


	//   ....[47]....
        /*038c*/ 	.word	0x00006f80
        /*0390*/ 	.word	0x00000005
        /*0394*/ 	.word	0x00000000
        /*0398*/ 	.short	0x010a
        /*039a*/ 	.byte	0x3f
	.zero		1


	//   ....[48]....
        /*039c*/ 	.word	0x00007000
        /*03a0*/ 	.word	0x00000007
        /*03a4*/ 	.word	0x00000000
        /*03a8*/ 	.short	0x010a
        /*03aa*/ 	.byte	0x3f
	.zero		1


	//   ....[49]....
        /*03ac*/ 	.word	0x00007090
        /*03b0*/ 	.word	0x00000006
        /*03b4*/ 	.word	0x00000000
        /*03b8*/ 	.short	0x010a
        /*03ba*/ 	.byte	0x3f
	.zero		1


	//   ....[50]....
        /*03bc*/ 	.word	0x00007120
        /*03c0*/ 	.word	0x00000009
        /*03c4*/ 	.word	0x00000000
        /*03c8*/ 	.short	0x010a
        /*03ca*/ 	.byte	0x3f
	.zero		1


	//   ....[51]....
        /*03cc*/ 	.word	0x000071b0
        /*03d0*/ 	.word	0x00000006
        /*03d4*/ 	.word	0x00000000
        /*03d8*/ 	.short	0x010a
        /*03da*/ 	.byte	0x3f
	.zero		1


	//   ....[52]....
        /*03dc*/ 	.word	0x00007240
        /*03e0*/ 	.word	0x00000009
        /*03e4*/ 	.word	0x00000000
        /*03e8*/ 	.short	0x010a
        /*03ea*/ 	.byte	0x3f
	.zero		1


	//   ....[53]....
        /*03ec*/ 	.word	0x000072d0
        /*03f0*/ 	.word	0x00000006
        /*03f4*/ 	.word	0x00000000
        /*03f8*/ 	.short	0x010a
        /*03fa*/ 	.byte	0x3f
	.zero		1


	//   ....[54]....
        /*03fc*/ 	.word	0x00007360
        /*0400*/ 	.word	0x00000003
        /*0404*/ 	.word	0x00000000
        /*0408*/ 	.short	0x010a
        /*040a*/ 	.byte	0x3f
	.zero		1


	//   ....[55]....
        /*040c*/ 	.word	0x000073c0
        /*0410*/ 	.word	0x00000003
        /*0414*/ 	.word	0x00000000
        /*0418*/ 	.short	0x010a
        /*041a*/ 	.byte	0x3f
	.zero		1


	//   ....[56]....
        /*041c*/ 	.word	0x00007420
        /*0420*/ 	.word	0x00000005
        /*0424*/ 	.word	0x00000000
        /*0428*/ 	.short	0x010a
        /*042a*/ 	.byte	0x3f
	.zero		1


	//   ....[57]....
        /*042c*/ 	.word	0x00007470
        /*0430*/ 	.word	0x00000005
        /*0434*/ 	.word	0x00000080
        /*0438*/ 	.short	0x010a
        /*043a*/ 	.byte	0x3f
	.zero		1


	//   ....[58]....
        /*043c*/ 	.word	0x000074c0
        /*0440*/ 	.word	0x00000005
        /*0444*/ 	.word	0x00000080
        /*0448*/ 	.short	0x010a
        /*044a*/ 	.byte	0x3f
	.zero		1


	//   ....[59]....
        /*044c*/ 	.word	0x00007520
        /*0450*/ 	.word	0x00000003
        /*0454*/ 	.word	0x000000b8
        /*0458*/ 	.short	0x010a
        /*045a*/ 	.byte	0x3f
	.zero		1


	//   ....[60]....
        /*045c*/ 	.word	0x00007580
        /*0460*/ 	.word	0x00000005
        /*0464*/ 	.word	0x00000098
        /*0468*/ 	.short	0x010a
        /*046a*/ 	.byte	0x3f
	.zero		1


	//   ....[61]....
        /*046c*/ 	.word	0x000075e0
        /*0470*/ 	.word	0x00000007
        /*0474*/ 	.word	0x00000098
        /*0478*/ 	.short	0x010a
        /*047a*/ 	.byte	0x3f
	.zero		1


	//   ....[62]....
        /*047c*/ 	.word	0x00007630
        /*0480*/ 	.word	0x00000003
        /*0484*/ 	.word	0x00000098
        /*0488*/ 	.short	0x010a
        /*048a*/ 	.byte	0x3f
	.zero		1


	//   ....[63]....
        /*048c*/ 	.word	0x00007680
        /*0490*/ 	.word	0x00000005
        /*0494*/ 	.word	0x00000098
        /*0498*/ 	.short	0x010a
        /*049a*/ 	.byte	0x3f
	.zero		1


	//   ....[64]....
        /*049c*/ 	.word	0x00007750
        /*04a0*/ 	.word	0x0000000e
        /*04a4*/ 	.word	0x00000040
        /*04a8*/ 	.short	0x010a
        /*04aa*/ 	.byte	0x3f
	.zero		1


	//   ....[65]....
        /*04ac*/ 	.word	0x00007820
        /*04b0*/ 	.word	0x00000005
        /*04b4*/ 	.word	0x00000000
        /*04b8*/ 	.short	0x010a
        /*04ba*/ 	.byte	0x3f
	.zero		1


	//   ....[66]....
        /*04bc*/ 	.word	0x00007870
        /*04c0*/ 	.word	0x00000007
        /*04c4*/ 	.word	0x00000000
        /*04c8*/ 	.short	0x010a
        /*04ca*/ 	.byte	0x3f
	.zero		1


	//   ....[67]....
        /*04cc*/ 	.word	0x000078c0
        /*04d0*/ 	.word	0x00000006
        /*04d4*/ 	.word	0x00000000
        /*04d8*/ 	.short	0x010a
        /*04da*/ 	.byte	0x3f
	.zero		1


	//   ....[68]....
        /*04dc*/ 	.word	0x00007910
        /*04e0*/ 	.word	0x00000009
        /*04e4*/ 	.word	0x00000000
        /*04e8*/ 	.short	0x010a
        /*04ea*/ 	.byte	0x3f
	.zero		1


	//   ....[69]....
        /*04ec*/ 	.word	0x00007960
        /*04f0*/ 	.word	0x00000006
        /*04f4*/ 	.word	0x00000000
        /*04f8*/ 	.short	0x010a
        /*04fa*/ 	.byte	0x3f
	.zero		1


	//   ....[70]....
        /*04fc*/ 	.word	0x000079b0
        /*0500*/ 	.word	0x00000009
        /*0504*/ 	.word	0x00000000
        /*0508*/ 	.short	0x010a
        /*050a*/ 	.byte	0x3f
	.zero		1


	//   ....[71]....
        /*050c*/ 	.word	0x00007a00
        /*0510*/ 	.word	0x00000006
        /*0514*/ 	.word	0x00000000
        /*0518*/ 	.short	0x010a
        /*051a*/ 	.byte	0x3f
	.zero		1


	//----- nvinfo : EIATTR_NUM_MBARRIERS
	.align		4
.L_38:
        /*051c*/ 	.byte	0x03, 0x38
        /*051e*/ 	.short	0x0018


	//----- nvinfo : EIATTR_EXIT_INSTR_OFFSETS
	.align		4
        /*0520*/ 	.byte	0x04, 0x1c
        /*0522*/ 	.short	(.L_40 - .L_39)


	//   ....[0]....
.L_39:
        /*0524*/ 	.word	0x000073b0


	//----- nvinfo : EIATTR_MAX_THREADS
	.align		4
.L_40:
        /*0528*/ 	.byte	0x04, 0x05
        /*052a*/ 	.short	(.L_42 - .L_41)
.L_41:
        /*052c*/ 	.word	0x00000180
        /*0530*/ 	.word	0x00000001
        /*0534*/ 	.word	0x00000001


	//----- nvinfo : EIATTR_CRS_STACK_SIZE
	.align		4
.L_42:
        /*0538*/ 	.byte	0x04, 0x1e
        /*053a*/ 	.short	(.L_44 - .L_43)
.L_43:
        /*053c*/ 	.word	0x00000000


	//----- nvinfo : EIATTR_CBANK_PARAM_SIZE
	.align		4
.L_44:
        /*0540*/ 	.byte	0x03, 0x19
        /*0542*/ 	.short	0x0770


	//----- nvinfo : EIATTR_PARAM_CBANK
	.align		4
        /*0544*/ 	.byte	0x04, 0x0a
        /*0546*/ 	.short	(.L_46 - .L_45)
	.align		4
.L_45:
        /*0548*/ 	.word	index@(.nv.constant0._ZN7cutlass13device_kernelINS_4gemm6kernel13GemmUniversalIN4cute5tupleIJiiiiEEENS1_10collective13CollectiveMmaINS1_34MainloopSm90TmaGmmaWarpSpecializedILi8ENS5_IJNS4_1CILi2EEENSA_ILi1EEESC_EEENS1_35KernelTmaWarpSpecializedCooperativeEEENS5_IJNSA_ILi128EEENSA_ILi64EEESH_EEENS_10bfloat16_tENS5_IJlSC_lEEESJ_SK_NS4_8TiledMMAINS4_8MMA_AtomIJNS4_4SM904GMMA27MMA_64x64x16_F32BF16BF16_SSILNSO_5MajorE0ELSQ_0ELNSO_7ScaleInE1ELSR_1EEEEEENS4_6LayoutISD_NS5_IJSC_NSA_ILi0EEESV_EEEEENS5_IJNS4_10UnderscoreESY_SY_EEEEENS4_13SM90_TMA_LOADENS4_14ComposedLayoutINS4_7SwizzleILi3ELi4ELi3EEENS4_18smem_ptr_flag_bitsILi16EEENSU_INS5_IJNSA_ILi8EEESH_EEENS5_IJSH_SC_EEEEEEEvNS4_8identityENS4_23SM90_TMA_LOAD_MULTICASTES1B_vS1C_EENS_8epilogue10collective18CollectiveEpilogueINS1F_22Sm90TmaWarpSpecializedILi3ELi2ELi16ELb1ELb0EEEJSI_NS5_IJSG_NSA_ILi32EEEEEESJ_SK_SJ_SK_NS1F_6fusion15FusionCallbacksIS1J_NS1M_17LinCombPerRowBiasISJ_fSJ_SJ_fLi8ELNS_15FloatRoundStyleE2EEESI_S1L_JEEES11_NS12_INS13_ILi2ELi4ELi3EEES16_NSU_INS5_IJS17_S1K_EEENS5_IJS1K_SC_EEEEEEENS4_17SM75_U32x4_LDSM_NENS4_14SM90_TMA_STOREES1W_NS4_17SM90_U32x4_STSM_NENS4_9Copy_AtomIJS1Z_NS_6half_tEEEEvEEEvvEEEEvNT_6ParamsE)
        /*054c*/ 	.short	0x0210
        /*054e*/ 	.short	0x0770


	//----- nvinfo : EIATTR_SW_WAR
	.align		4
.L_46:
        /*0550*/ 	.byte	0x04, 0x36
        /*0552*/ 	.short	(.L_48 - .L_47)
.L_47:
        /*0554*/ 	.word	0x00000008
.L_48:


//--------------------- .nv.callgraph             --------------------------
	.section	.nv.callgraph,"",@"SHT_CUDA_CALLGRAPH"
	.align	4
	.sectionentsize	8
	.align		4
        /*0000*/ 	.word	0x00000000
	.align		4
        /*0004*/ 	.word	0xffffffff
	.align		4
        /*0008*/ 	.word	index@(_ZN7cutlass13device_kernelINS_4gemm6kernel13GemmUniversalIN4cute5tupleIJiiiiEEENS1_10collective13CollectiveMmaINS1_34MainloopSm90TmaGmmaWarpSpecializedILi8ENS5_IJNS4_1CILi2EEENSA_ILi1EEESC_EEENS1_35KernelTmaWarpSpecializedCooperativeEEENS5_IJNSA_ILi128EEENSA_ILi64EEESH_EEENS_10bfloat16_tENS5_IJlSC_lEEESJ_SK_NS4_8TiledMMAINS4_8MMA_AtomIJNS4_4SM904GMMA27MMA_64x64x16_F32BF16BF16_SSILNSO_5MajorE0ELSQ_0ELNSO_7ScaleInE1ELSR_1EEEEEENS4_6LayoutISD_NS5_IJSC_NSA_ILi0EEESV_EEEEENS5_IJNS4_10UnderscoreESY_SY_EEEEENS4_13SM90_TMA_LOADENS4_14ComposedLayoutINS4_7SwizzleILi3ELi4ELi3EEENS4_18smem_ptr_flag_bitsILi16EEENSU_INS5_IJNSA_ILi8EEESH_EEENS5_IJSH_SC_EEEEEEEvNS4_8identityENS4_23SM90_TMA_LOAD_MULTICASTES1B_vS1C_EENS_8epilogue10collective18CollectiveEpilogueINS1F_22Sm90TmaWarpSpecializedILi3ELi2ELi16ELb1ELb0EEEJSI_NS5_IJSG_NSA_ILi32EEEEEESJ_SK_SJ_SK_NS1F_6fusion15FusionCallbacksIS1J_NS1M_17LinCombPerRowBiasISJ_fSJ_SJ_fLi8ELNS_15FloatRoundStyleE2EEESI_S1L_JEEES11_NS12_INS13_ILi2ELi4ELi3EEES16_NSU_INS5_IJS17_S1K_EEENS5_IJS1K_SC_EEEEEEENS4_17SM75_U32x4_LDSM_NENS4_14SM90_TMA_STOREES1W_NS4_17SM90_U32x4_STSM_NENS4_9Copy_AtomIJS1Z_NS_6half_tEEEEvEEEvvEEEEvNT_6ParamsE)
	.align		4
        /*000c*/ 	.word	index@(__assertfail)
	.align		4
        /*0010*/ 	.word	0x00000000
	.align		4
        /*0014*/ 	.word	0xfffffffe
	.align		4
        /*0018*/ 	.word	0x00000000
	.align		4
        /*001c*/ 	.word	0xfffffffd
	.align		4
        /*0020*/ 	.word	0x00000000
	.align		4
        /*0024*/ 	.word	0xfffffffc


//--------------------- .nv.constant4             --------------------------
	.section	.nv.constant4,"a",@progbits
	.align	8
	.align		8
.nv.constant4:
        /*0000*/ 	.dword	__assertfail
	.align		8
        /*0008*/ 	.dword	__unnamed_1
	.align		8
        /*0010*/ 	.dword	__unnamed_2
	.align		8
        /*0018*/ 	.dword	_ZN39_INTERNAL_4eb909a5_4_k_cu_969ceaef_27754cuda3std3__45__cpo5beginE
	.align		8
        /*0020*/ 	.dword	_ZN39_INTERNAL_4eb909a5_4_k_cu_969ceaef_27754cuda3std3__45__cpo3endE
	.align		8
        /*0028*/ 	.dword	_ZN39_INTERNAL_4eb909a5_4_k_cu_969ceaef_27754cuda3std3__45__cpo6cbeginE
	.align		8
        /*0030*/ 	.dword	_ZN39_INTERNAL_4eb909a5_4_k_cu_969ceaef_27754cuda3std3__45__cpo4cendE
	.align		8
        /*0038*/ 	.dword	_ZN39_INTERNAL_4eb909a5_4_k_cu_969ceaef_27754cuda3std3__441_GLOBAL__N__4eb909a5_4_k_cu_969ceaef_27756ignoreE
	.align		8
        /*0040*/ 	.dword	_ZN39_INTERNAL_4eb909a5_4_k_cu_969ceaef_27754cuda3std3__419piecewise_constructE
	.align		8
        /*0048*/ 	.dword	_ZN39_INTERNAL_4eb909a5_4_k_cu_969ceaef_27754cuda3std3__48in_placeE
	.align		8
        /*0050*/ 	.dword	_ZN39_INTERNAL_4eb909a5_4_k_cu_969ceaef_27754cuda3std6ranges3__45__cpo4swapE
	.align		8
        /*0058*/ 	.dword	_ZN39_INTERNAL_4eb909a5_4_k_cu_969ceaef_27754cuda3std6ranges3__45__cpo9iter_moveE
	.align		8
        /*0060*/ 	.dword	_ZN39_INTERNAL_4eb909a5_4_k_cu_969ceaef_27754cute7productE
	.align		8
        /*0068*/ 	.dword	_ZN39_INTERNAL_4eb909a5_4_k_cu_969ceaef_27754cute1_E
	.align		8
        /*0070*/ 	.dword	$str$22
	.align		8
        /*0078*/ 	.dword	$str$23
	.align		8
        /*0080*/ 	.dword	$str$26
	.align		8
        /*0088*/ 	.dword	$str$27


//--------------------- .text._ZN7cutlass13device_kernelINS_4gemm6kernel13GemmUniversalIN4cute5tupleIJiiiiEEENS1_10collective13CollectiveMmaINS1_34MainloopSm90TmaGmmaWarpSpecializedILi8ENS5_IJNS4_1CILi2EEENSA_ILi1EEESC_EEENS1_35KernelTmaWarpSpecializedCooperativeEEENS5_IJNSA_ILi128EEENSA_ILi64EEESH_EEENS_10bfloat16_tENS5_IJlSC_lEEESJ_SK_NS4_8TiledMMAINS4_8MMA_AtomIJNS4_4SM904GMMA27MMA_64x64x16_F32BF16BF16_SSILNSO_5MajorE0ELSQ_0ELNSO_7ScaleInE1ELSR_1EEEEEENS4_6LayoutISD_NS5_IJSC_NSA_ILi0EEESV_EEEEENS5_IJNS4_10UnderscoreESY_SY_EEEEENS4_13SM90_TMA_LOADENS4_14ComposedLayoutINS4_7SwizzleILi3ELi4ELi3EEENS4_18smem_ptr_flag_bitsILi16EEENSU_INS5_IJNSA_ILi8EEESH_EEENS5_IJSH_SC_EEEEEEEvNS4_8identityENS4_23SM90_TMA_LOAD_MULTICASTES1B_vS1C_EENS_8epilogue10collective18CollectiveEpilogueINS1F_22Sm90TmaWarpSpecializedILi3ELi2ELi16ELb1ELb0EEEJSI_NS5_IJSG_NSA_ILi32EEEEEESJ_SK_SJ_SK_NS1F_6fusion15FusionCallbacksIS1J_NS1M_17LinCombPerRowBiasISJ_fSJ_SJ_fLi8ELNS_15FloatRoundStyleE2EEESI_S1L_JEEES11_NS12_INS13_ILi2ELi4ELi3EEES16_NSU_INS5_IJS17_S1K_EEENS5_IJS1K_SC_EEEEEEENS4_17SM75_U32x4_LDSM_NENS4_14SM90_TMA_STOREES1W_NS4_17SM90_U32x4_STSM_NENS4_9Copy_AtomIJS1Z_NS_6half_tEEEEvEEEvvEEEEvNT_6ParamsE --------------------------
	.section	.text._ZN7cutlass13device_kernelINS_4gemm6kernel13GemmUniversalIN4cute5tupleIJiiiiEEENS1_10collective13CollectiveMmaINS1_34MainloopSm90TmaGmmaWarpSpecializedILi8ENS5_IJNS4_1CILi2EEENSA_ILi1EEESC_EEENS1_35KernelTmaWarpSpecializedCooperativeEEENS5_IJNSA_ILi128EEENSA_ILi64EEESH_EEENS_10bfloat16_tENS5_IJlSC_lEEESJ_SK_NS4_8TiledMMAINS4_8MMA_AtomIJNS4_4SM904GMMA27MMA_64x64x16_F32BF16BF16_SSILNSO_5MajorE0ELSQ_0ELNSO_7ScaleInE1ELSR_1EEEEEENS4_6LayoutISD_NS5_IJSC_NSA_ILi0EEESV_EEEEENS5_IJNS4_10UnderscoreESY_SY_EEEEENS4_13SM90_TMA_LOADENS4_14ComposedLayoutINS4_7SwizzleILi3ELi4ELi3EEENS4_18smem_ptr_flag_bitsILi16EEENSU_INS5_IJNSA_ILi8EEESH_EEENS5_IJSH_SC_EEEEEEEvNS4_8identityENS4_23SM90_TMA_LOAD_MULTICASTES1B_vS1C_EENS_8epilogue10collective18CollectiveEpilogueINS1F_22Sm90TmaWarpSpecializedILi3ELi2ELi16ELb1ELb0EEEJSI_NS5_IJSG_NSA_ILi32EEEEEESJ_SK_SJ_SK_NS1F_6fusion15FusionCallbacksIS1J_NS1M_17LinCombPerRowBiasISJ_fSJ_SJ_fLi8ELNS_15FloatRoundStyleE2EEESI_S1L_JEEES11_NS12_INS13_ILi2ELi4ELi3EEES16_NSU_INS5_IJS17_S1K_EEENS5_IJS1K_SC_EEEEEEENS4_17SM75_U32x4_LDSM_NENS4_14SM90_TMA_STOREES1W_NS4_17SM90_U32x4_STSM_NENS4_9Copy_AtomIJS1Z_NS_6half_tEEEEvEEEvvEEEEvNT_6ParamsE,"ax",@progbits
	.align	128
.text._ZN7cutlass13device_kernelINS_4gemm6kernel13GemmUniversalIN4cute5tupleIJiiiiEEENS1_10collective13CollectiveMmaINS1_34MainloopSm90TmaGmmaWarpSpecializedILi8ENS5_IJNS4_1CILi2EEENSA_ILi1EEESC_EEENS1_35KernelTmaWarpSpecializedCooperativeEEENS5_IJNSA_ILi128EEENSA_ILi64EEESH_EEENS_10bfloat16_tENS5_IJlSC_lEEESJ_SK_NS4_8TiledMMAINS4_8MMA_AtomIJNS4_4SM904GMMA27MMA_64x64x16_F32BF16BF16_SSILNSO_5MajorE0ELSQ_0ELNSO_7ScaleInE1ELSR_1EEEEEENS4_6LayoutISD_NS5_IJSC_NSA_ILi0EEESV_EEEEENS5_IJNS4_10UnderscoreESY_SY_EEEEENS4_13SM90_TMA_LOADENS4_14ComposedLayoutINS4_7SwizzleILi3ELi4ELi3EEENS4_18smem_ptr_flag_bitsILi16EEENSU_INS5_IJNSA_ILi8EEESH_EEENS5_IJSH_SC_EEEEEEEvNS4_8identityENS4_23SM90_TMA_LOAD_MULTICASTES1B_vS1C_EENS_8epilogue10collective18CollectiveEpilogueINS1F_22Sm90TmaWarpSpecializedILi3ELi2ELi16ELb1ELb0EEEJSI_NS5_IJSG_NSA_ILi32EEEEEESJ_SK_SJ_SK_NS1F_6fusion15FusionCallbacksIS1J_NS1M_17LinCombPerRowBiasISJ_fSJ_SJ_fLi8ELNS_15FloatRoundStyleE2EEESI_S1L_JEEES11_NS12_INS13_ILi2ELi4ELi3EEES16_NSU_INS5_IJS17_S1K_EEENS5_IJS1K_SC_EEEEEEENS4_17SM75_U32x4_LDSM_NENS4_14SM90_TMA_STOREES1W_NS4_17SM90_U32x4_STSM_NENS4_9Copy_AtomIJS1Z_NS_6half_tEEEEvEEEvvEEEEvNT_6ParamsE:
        .type           _ZN7cutlass13device_kernelINS_4gemm6kernel13GemmUniversalIN4cute5tupleIJiiiiEEENS1_10collective13CollectiveMmaINS1_34MainloopSm90TmaGmmaWarpSpecializedILi8ENS5_IJNS4_1CILi2EEENSA_ILi1EEESC_EEENS1_35KernelTmaWarpSpecializedCooperativeEEENS5_IJNSA_ILi128EEENSA_ILi64EEESH_EEENS_10bfloat16_tENS5_IJlSC_lEEESJ_SK_NS4_8TiledMMAINS4_8MMA_AtomIJNS4_4SM904GMMA27MMA_64x64x16_F32BF16BF16_SSILNSO_5MajorE0ELSQ_0ELNSO_7ScaleInE1ELSR_1EEEEEENS4_6LayoutISD_NS5_IJSC_NSA_ILi0EEESV_EEEEENS5_IJNS4_10UnderscoreESY_SY_EEEEENS4_13SM90_TMA_LOADENS4_14ComposedLayoutINS4_7SwizzleILi3ELi4ELi3EEENS4_18smem_ptr_flag_bitsILi16EEENSU_INS5_IJNSA_ILi8EEESH_EEENS5_IJSH_SC_EEEEEEEvNS4_8identityENS4_23SM90_TMA_LOAD_MULTICASTES1B_vS1C_EENS_8epilogue10collective18CollectiveEpilogueINS1F_22Sm90TmaWarpSpecializedILi3ELi2ELi16ELb1ELb0EEEJSI_NS5_IJSG_NSA_ILi32EEEEEESJ_SK_SJ_SK_NS1F_6fusion15FusionCallbacksIS1J_NS1M_17LinCombPerRowBiasISJ_fSJ_SJ_fLi8ELNS_15FloatRoundStyleE2EEESI_S1L_JEEES11_NS12_INS13_ILi2ELi4ELi3EEES16_NSU_INS5_IJS17_S1K_EEENS5_IJS1K_SC_EEEEEEENS4_17SM75_U32x4_LDSM_NENS4_14SM90_TMA_STOREES1W_NS4_17SM90_U32x4_STSM_NENS4_9Copy_AtomIJS1Z_NS_6half_tEEEEvEEEvvEEEEvNT_6ParamsE,@function
        .size           _ZN7cutlass13device_kernelINS_4gemm6kernel13GemmUniversalIN4cute5tupleIJiiiiEEENS1_10collective13CollectiveMmaINS1_34MainloopSm90TmaGmmaWarpSpecializedILi8ENS5_IJNS4_1CILi2EEENSA_ILi1EEESC_EEENS1_35KernelTmaWarpSpecializedCooperativeEEENS5_IJNSA_ILi128EEENSA_ILi64EEESH_EEENS_10bfloat16_tENS5_IJlSC_lEEESJ_SK_NS4_8TiledMMAINS4_8MMA_AtomIJNS4_4SM904GMMA27MMA_64x64x16_F32BF16BF16_SSILNSO_5MajorE0ELSQ_0ELNSO_7ScaleInE1ELSR_1EEEEEENS4_6LayoutISD_NS5_IJSC_NSA_ILi0EEESV_EEEEENS5_IJNS4_10UnderscoreESY_SY_EEEEENS4_13SM90_TMA_LOADENS4_14ComposedLayoutINS4_7SwizzleILi3ELi4ELi3EEENS4_18smem_ptr_flag_bitsILi16EEENSU_INS5_IJNSA_ILi8EEESH_EEENS5_IJSH_SC_EEEEEEEvNS4_8identityENS4_23SM90_TMA_LOAD_MULTICASTES1B_vS1C_EENS_8epilogue10collective18CollectiveEpilogueINS1F_22Sm90TmaWarpSpecializedILi3ELi2ELi16ELb1ELb0EEEJSI_NS5_IJSG_NSA_ILi32EEEEEESJ_SK_SJ_SK_NS1F_6fusion15FusionCallbacksIS1J_NS1M_17LinCombPerRowBiasISJ_fSJ_SJ_fLi8ELNS_15FloatRoundStyleE2EEESI_S1L_JEEES11_NS12_INS13_ILi2ELi4ELi3EEES16_NSU_INS5_IJS17_S1K_EEENS5_IJS1K_SC_EEEEEEENS4_17SM75_U32x4_LDSM_NENS4_14SM90_TMA_STOREES1W_NS4_17SM90_U32x4_STSM_NENS4_9Copy_AtomIJS1Z_NS_6half_tEEEEvEEEvvEEEEvNT_6ParamsE,(.L_x_162 - _ZN7cutlass13device_kernelINS_4gemm6kernel13GemmUniversalIN4cute5tupleIJiiiiEEENS1_10collective13CollectiveMmaINS1_34MainloopSm90TmaGmmaWarpSpecializedILi8ENS5_IJNS4_1CILi2EEENSA_ILi1EEESC_EEENS1_35KernelTmaWarpSpecializedCooperativeEEENS5_IJNSA_ILi128EEENSA_ILi64EEESH_EEENS_10bfloat16_tENS5_IJlSC_lEEESJ_SK_NS4_8TiledMMAINS4_8MMA_AtomIJNS4_4SM904GMMA27MMA_64x64x16_F32BF16BF16_SSILNSO_5MajorE0ELSQ_0ELNSO_7ScaleInE1ELSR_1EEEEEENS4_6LayoutISD_NS5_IJSC_NSA_ILi0EEESV_EEEEENS5_IJNS4_10UnderscoreESY_SY_EEEEENS4_13SM90_TMA_LOADENS4_14ComposedLayoutINS4_7SwizzleILi3ELi4ELi3EEENS4_18smem_ptr_flag_bitsILi16EEENSU_INS5_IJNSA_ILi8EEESH_EEENS5_IJSH_SC_EEEEEEEvNS4_8identityENS4_23SM90_TMA_LOAD_MULTICASTES1B_vS1C_EENS_8epilogue10collective18CollectiveEpilogueINS1F_22Sm90TmaWarpSpecializedILi3ELi2ELi16ELb1ELb0EEEJSI_NS5_IJSG_NSA_ILi32EEEEEESJ_SK_SJ_SK_NS1F_6fusion15FusionCallbacksIS1J_NS1M_17LinCombPerRowBiasISJ_fSJ_SJ_fLi8ELNS_15FloatRoundStyleE2EEESI_S1L_JEEES11_NS12_INS13_ILi2ELi4ELi3EEES16_NSU_INS5_IJS17_S1K_EEENS5_IJS1K_SC_EEEEEEENS4_17SM75_U32x4_LDSM_NENS4_14SM90_TMA_STOREES1W_NS4_17SM90_U32x4_STSM_NENS4_9Copy_AtomIJS1Z_NS_6half_tEEEEvEEEvvEEEEvNT_6ParamsE)
        .other          _ZN7cutlass13device_kernelINS_4gemm6kernel13GemmUniversalIN4cute5tupleIJiiiiEEENS1_10collective13CollectiveMmaINS1_34MainloopSm90TmaGmmaWarpSpecializedILi8ENS5_IJNS4_1CILi2EEENSA_ILi1EEESC_EEENS1_35KernelTmaWarpSpecializedCooperativeEEENS5_IJNSA_ILi128EEENSA_ILi64EEESH_EEENS_10bfloat16_tENS5_IJlSC_lEEESJ_SK_NS4_8TiledMMAINS4_8MMA_AtomIJNS4_4SM904GMMA27MMA_64x64x16_F32BF16BF16_SSILNSO_5MajorE0ELSQ_0ELNSO_7ScaleInE1ELSR_1EEEEEENS4_6LayoutISD_NS5_IJSC_NSA_ILi0EEESV_EEEEENS5_IJNS4_10UnderscoreESY_SY_EEEEENS4_13SM90_TMA_LOADENS4_14ComposedLayoutINS4_7SwizzleILi3ELi4ELi3EEENS4_18smem_ptr_flag_bitsILi16EEENSU_INS5_IJNSA_ILi8EEESH_EEENS5_IJSH_SC_EEEEEEEvNS4_8identityENS4_23SM90_TMA_LOAD_MULTICASTES1B_vS1C_EENS_8epilogue10collective18CollectiveEpilogueINS1F_22Sm90TmaWarpSpecializedILi3ELi2ELi16ELb1ELb0EEEJSI_NS5_IJSG_NSA_ILi32EEEEEESJ_SK_SJ_SK_NS1F_6fusion15FusionCallbacksIS1J_NS1M_17LinCombPerRowBiasISJ_fSJ_SJ_fLi8ELNS_15FloatRoundStyleE2EEESI_S1L_JEEES11_NS12_INS13_ILi2ELi4ELi3EEES16_NSU_INS5_IJS17_S1K_EEENS5_IJS1K_SC_EEEEEEENS4_17SM75_U32x4_LDSM_NENS4_14SM90_TMA_STOREES1W_NS4_17SM90_U32x4_STSM_NENS4_9Copy_AtomIJS1Z_NS_6half_tEEEEvEEEvvEEEEvNT_6ParamsE,@"STO_CUDA_ENTRY STV_DEFAULT"
_ZN7cutlass13device_kernelINS_4gemm6kernel13GemmUniversalIN4cute5tupleIJiiiiEEENS1_10collective13CollectiveMmaINS1_34MainloopSm90TmaGmmaWarpSpecializedILi8ENS5_IJNS4_1CILi2EEENSA_ILi1EEESC_EEENS1_35KernelTmaWarpSpecializedCooperativeEEENS5_IJNSA_ILi128EEENSA_ILi64EEESH_EEENS_10bfloat16_tENS5_IJlSC_lEEESJ_SK_NS4_8TiledMMAINS4_8MMA_AtomIJNS4_4SM904GMMA27MMA_64x64x16_F32BF16BF16_SSILNSO_5MajorE0ELSQ_0ELNSO_7ScaleInE1ELSR_1EEEEEENS4_6LayoutISD_NS5_IJSC_NSA_ILi0EEESV_EEEEENS5_IJNS4_10UnderscoreESY_SY_EEEEENS4_13SM90_TMA_LOADENS4_14ComposedLayoutINS4_7SwizzleILi3ELi4ELi3EEENS4_18smem_ptr_flag_bitsILi16EEENSU_INS5_IJNSA_ILi8EEESH_EEENS5_IJSH_SC_EEEEEEEvNS4_8identityENS4_23SM90_TMA_LOAD_MULTICASTES1B_vS1C_EENS_8epilogue10collective18CollectiveEpilogueINS1F_22Sm90TmaWarpSpecializedILi3ELi2ELi16ELb1ELb0EEEJSI_NS5_IJSG_NSA_ILi32EEEEEESJ_SK_SJ_SK_NS1F_6fusion15FusionCallbacksIS1J_NS1M_17LinCombPerRowBiasISJ_fSJ_SJ_fLi8ELNS_15FloatRoundStyleE2EEESI_S1L_JEEES11_NS12_INS13_ILi2ELi4ELi3EEES16_NSU_INS5_IJS17_S1K_EEENS5_IJS1K_SC_EEEEEEENS4_17SM75_U32x4_LDSM_NENS4_14SM90_TMA_STOREES1W_NS4_17SM90_U32x4_STSM_NENS4_9Copy_AtomIJS1Z_NS_6half_tEEEEvEEEvvEEEEvNT_6ParamsE:
[----:B------:R-:W1:Y:S01]  /*0000*/  LDC R1, c[0x0][0x28] ;  /* 0x00000a00ff017b82 */ /* 0x000e620000000800 */
[----:B------:R-:W2:Y:S07]  /*0010*/  S2R R18, SR_TID.X ;  /* 0x0000000000127919 */ /* 0x000eae0000002100 */
[----:B------:R-:W3:Y:S01]  /*0020*/  LDC.64 R4, c[0x0][0x588] ;  /* 0x00016200ff047b82 */ /* 0x000ee20000000a00 */
[----:B------:R-:W-:Y:S01]  /*0030*/  ELECT P0, URZ, PT ;  /* 0x00000000003f782f */ /* 0x000fe20003800000 */
[----:B------:R-:W-:Y:S01]  /*0040*/  BSSY B0, `(.L_x_0) ;  /* 0x0000016000007945 */ /* 0x000fe20003800000 */
[----:B--2---:R-:W-:-:S02]  /*0050*/  SHF.R.U32.HI R2, RZ, 0x5, R18 ;  /* 0x00000005ff027819 */ /* 0x004fc40000011612 */
[----:B------:R-:W-:-:S03]  /*0060*/  SHF.R.U32.HI R6, RZ, 0x7, R18 ;  /* 0x00000007ff067819 */ /* 0x000fc60000011612 */
[----:B------:R-:W2:Y:S04]  /*0070*/  SHFL.IDX PT, R0, R2, RZ, 0x1f ;  /* 0x00001fff02007589 */ /* 0x000ea800000e0000 */
[----:B------:R4:W1:Y:S01]  /*0080*/  SHFL.IDX PT, R10, R6, RZ, 0x1f ;  /* 0x00001fff060a7589 */ /* 0x00086200000e0000 */
[----:B--2---:R-:W-:Y:S02]  /*0090*/  ISETP.NE.OR P0, PT, R0, RZ, !P0 ;  /* 0x000000ff0000720c */ /* 0x004fe40004705670 */
[----:B------:R-:W-:-:S11]  /*00a0*/  SHF.R.S32.HI R3, RZ, 0x1f, R0 ;  /* 0x0000001fff037819 */ /* 0x000fd60000011400 */
[----:B-1-34-:R-:W-:Y:S05]  /*00b0*/  @P0 BRA `(.L_x_1) ;  /* 0x0000000000380947 */ /* 0x01afea0003800000 */
[----:B------:R-:W-:Y:S02]  /*00c0*/  ULDC.64 UR4, c[0x0][0x198] ;  /* 0x0000660000047ab9 */ /* 0x000fe40000000a00 */
[----:B------:R-:W-:Y:S02]  /*00d0*/  UIADD3 UR6, UP0, UR4, 0xf0, URZ ;  /* 0x000000f004067890 */ /* 0x000fe4000ff1e03f */
[----:B------:R-:W-:Y:S02]  /*00e0*/  UIADD3 UR8, UP1, UR4, 0x1f0, URZ ;  /* 0x000001f004087890 */ /* 0x000fe4000ff3e03f */
[----:B------:R-:W-:Y:S02]  /*00f0*/  UIADD3 UR10, UP2, UR4, 0x3f0, URZ ;  /* 0x000003f0040a7890 */ /* 0x000fe4000ff5e03f */
[----:B------:R-:W-:Y:S02]  /*0100*/  UIADD3 UR4, UP3, UR4, 0x4f0, URZ ;  /* 0x000004f004047890 */ /* 0x000fe4000ff7e03f */
[----:B------:R-:W-:-:S02]  /*0110*/  UIADD3.X UR7, URZ, UR5, URZ, UP0, !UPT ;  /* 0x000000053f077290 */ /* 0x000fc400087fe43f */
[----:B------:R-:W-:Y:S02]  /*0120*/  UIADD3.X UR9, URZ, UR5, URZ, UP1, !UPT ;  /* 0x000000053f097290 */ /* 0x000fe40008ffe43f */
[----:B------:R-:W-:Y:S02]  /*0130*/  UIADD3.X UR11, URZ, UR5, URZ, UP2, !UPT ;  /* 0x000000053f0b7290 */ /* 0x000fe400097fe43f */
[----:B------:R-:W-:-:S03]  /*0140*/  UIADD3.X UR5, URZ, UR5, URZ, UP3, !UPT ;  /* 0x000000053f057290 */ /* 0x000fc60009ffe43f */
[----:B------:R1:W-:Y:S02]  /*0150*/  UTMACCTL.PF [UR6] ;  /* 0x00000000060079b9 */ /* 0x0003e40008040000 */
[----:B------:R1:W-:Y:S02]  /*0160*/  UTMACCTL.PF [UR8] ;  /* 0x00000000080079b9 */ /* 0x0003e40008040000 */
[----:B------:R1:W-:Y:S02]  /*0170*/  UTMACCTL.PF [UR10] ;  /* 0x000000000a0079b9 */ /* 0x0003e40008040000 */
[----:B------:R1:W-:Y:S02]  /*0180*/  UTMACCTL.PF [UR4] ;  /* 0x00000000040079b9 */ /* 0x0003e40008040000 */
[----:B-1----:R-:W-:Y:S01]  /*0190*/  NOP ;  /* 0x0000000000007918 */ /* 0x002fe20000000000 */
.L_x_1:
[----:B------:R-:W-:Y:S05]  /*01a0*/  BSYNC B0 ;  /* 0x0000000000007941 */ /* 0x000fea0003800000 */
.L_x_0:
[----:B------:R-:W-:Y:S01]  /*01b0*/  ULDC.64 UR4, c[0x0][0x590] ;  /* 0x0001640000047ab9 */ /* 0x000fe20000000a00 */
[----:B------:R-:W-:Y:S01]  /*01c0*/  LEA.HI R3, R3, R0, RZ, 0x2 ;  /* 0x0000000003037211 */ /* 0x000fe200078f10ff */
[----:B------:R-:W-:Y:S01]  /*01d0*/  ULDC.64 UR54, c[0x0][0x208] ;  /* 0x0000820000367ab9 */ /* 0x000fe20000000a00 */
[----:B------:R-:W-:Y:S01]  /*01e0*/  ISETP.NE.U32.AND P1, PT, RZ, UR4, PT ;  /* 0x00000004ff007c0c */ /* 0x000fe2000bf25070 */
[----:B------:R-:W-:Y:S01]  /*01f0*/  IMAD.MOV.U32 R6, RZ, RZ, R4 ;  /* 0x000000ffff067224 */ /* 0x000fe200078e0004 */
[----:B------:R-:W-:Y:S01]  /*0200*/  LOP3.LUT R3, R3, 0xfffffffc, RZ, 0xc0, !PT ;  /* 0xfffffffc03037812 */ /* 0x000fe200078ec0ff */
[----:B------:R-:W-:Y:S01]  /*0210*/  IMAD.MOV.U32 R7, RZ, RZ, R5 ;  /* 0x000000ffff077224 */ /* 0x000fe200078e0005 */
[----:B------:R-:W-:Y:S02]  /*0220*/  ISETP.NE.AND.EX P2, PT, RZ, UR5, PT, P1 ;  /* 0x00000005ff007c0c */ /* 0x000fe4000bf45310 */
[----:B------:R-:W-:Y:S01]  /*0230*/  PRMT R8, RZ, 0x7610, R8 ;  /* 0x00007610ff087816 */ /* 0x000fe20000000008 */
[----:B------:R-:W-:-:S10]  /*0240*/  IMAD.IADD R0, R0, 0x1, -R3 ;  /* 0x0000000100007824 */ /* 0x000fd400078e0a03 */
[----:B------:R-:W-:Y:S05]  /*0250*/  @P2 BRA `(.L_x_2) ;  /* 0x0000000000302947 */ /* 0x000fea0003800000 */
[----:B------:R-:W-:Y:S02]  /*0260*/  ULDC.64 UR6, c[0x0][0x588] ;  /* 0x0001620000067ab9 */ /* 0x000fe40000000a00 */
[----:B------:R-:W-:-:S04]  /*0270*/  ISETP.NE.U32.AND P0, PT, RZ, UR6, PT ;  /* 0x00000006ff007c0c */ /* 0x000fc8000bf05070 */
[----:B------:R-:W-:-:S13]  /*0280*/  ISETP.NE.AND.EX P0, PT, RZ, UR7, PT, P0 ;  /* 0x00000007ff007c0c */ /* 0x000fda000bf05300 */
[----:B------:R-:W-:Y:S05]  /*0290*/  @!P0 BRA `(.L_x_3) ;  /* 0x0000000000108947 */ /* 0x000fea0003800000 */
[----:B------:R-:W2:Y:S01]  /*02a0*/  LDG.E R3, desc[UR54][R6.64] ;  /* 0x0000003606037981 */ /* 0x000ea2000c1e1900 */
[----:B------:R-:W-:Y:S01]  /*02b0*/  IMAD.MOV.U32 R8, RZ, RZ, 0x1 ;  /* 0x00000001ff087424 */ /* 0x000fe200078e00ff */
[----:B--2---:R-:W-:Y:S01]  /*02c0*/  FSETP.NEU.AND P3, PT, R3, RZ, PT ;  /* 0x000000ff0300720b */ /* 0x004fe20003f6d000 */
[----:B------:R-:W-:-:S12]  /*02d0*/  BRA `(.L_x_2) ;  /* 0x0000000000107947 */ /* 0x000fd80003800000 */
.L_x_3:
[----:B------:R-:W-:Y:S01]  /*02e0*/  ULDC UR6, c[0x0][0x580] ;  /* 0x0001600000067ab9 */ /* 0x000fe20000000800 */
[----:B------:R-:W-:Y:S01]  /*02f0*/  IMAD.MOV.U32 R8, RZ, RZ, 0x1 ;  /* 0x00000001ff087424 */ /* 0x000fe200078e00ff */
[----:B------:R-:W-:Y:S02]  /*0300*/  FSETP.NEU.AND P3, PT, RZ, UR6, PT ;  /* 0x00000006ff007c0b */ /* 0x000fe4000bf6d000 */
[----:B------:R-:W-:-:S11]  /*0310*/  CS2R R6, SRZ ;  /* 0x0000000000067805 */ /* 0x000fd6000001ff00 */
.L_x_2:
[----:B------:R-:W-:Y:S01]  /*0320*/  ISETP.NE.U32.AND P0, PT, R6, RZ, PT ;  /* 0x000000ff0600720c */ /* 0x000fe20003f05070 */
[----:B------:R-:W-:Y:S01]  /*0330*/  IMAD.MOV.U32 R3, RZ, RZ, 0x1 ;  /* 0x00000001ff037424 */ /* 0x000fe200078e00ff */
[----:B------:R-:W-:Y:S02]  /*0340*/  ISETP.NE.AND.EX P1, PT, RZ, UR5, PT, P1 ;  /* 0x00000005ff007c0c */ /* 0x000fe4000bf25310 */
[----:B------:R-:W-:-:S13]  /*0350*/  ISETP.NE.AND.EX P0, PT, R7, RZ, PT, P0 ;  /* 0x000000ff0700720c */ /* 0x000fda0003f05300 */
[----:B------:R-:W-:Y:S05]  /*0360*/  @P0 BRA P1, `(.L_x_4) ;  /* 0x0000000000300947 */ /* 0x000fea0000800000 */
[----:B------:R-:W-:Y:S02]  /*0370*/  ISETP.NE.U32.AND P1, PT, RZ, UR4, PT ;  /* 0x00000004ff007c0c */ /* 0x000fe4000bf25070 */
[----:B------:R-:W-:Y:S02]  /*0380*/  ISETP.NE.U32.AND P0, PT, R6, RZ, PT ;  /* 0x000000ff0600720c */ /* 0x000fe40003f05070 */
[----:B------:R-:W-:Y:S02]  /*0390*/  ISETP.NE.AND.EX P1, PT, RZ, UR5, PT, P1 ;  /* 0x00000005ff007c0c */ /* 0x000fe4000bf25310 */
[----:B------:R-:W-:Y:S02]  /*03a0*/  PRMT R3, R8, 0x9910, RZ ;  /* 0x0000991008037816 */ /* 0x000fe400000000ff */
[----:B------:R-:W-:Y:S02]  /*03b0*/  ISETP.NE.AND.EX P0, PT, R7, RZ, PT, P0 ;  /* 0x000000ff0700720c */ /* 0x000fe40003f05300 */
[----:B------:R-:W-:-:S02]  /*03c0*/  ISETP.NE.AND P4, PT, R3, RZ, PT ;  /* 0x000000ff0300720c */ /* 0x000fc40003f85270 */
[----:B------:R-:W-:Y:S02]  /*03d0*/  SEL R6, RZ, 0xffffffff, P3 ;  /* 0xffffffffff067807 */ /* 0x000fe40001800000 */
[----:B------:R-:W-:-:S04]  /*03e0*/  SEL R3, RZ, 0xffffffff, P0 ;  /* 0xffffffffff037807 */ /* 0x000fc80000000000 */
[----:B------:R-:W-:-:S04]  /*03f0*/  @P1 SEL R6, R3, R6, !P4 ;  /* 0x0000000603061207 */ /* 0x000fc80006000000 */
[----:B------:R-:W-:-:S04]  /*0400*/  LOP3.LUT R6, R6, 0x1, RZ, 0xc0, !PT ;  /* 0x0000000106067812 */ /* 0x000fc800078ec0ff */
[----:B------:R-:W-:-:S04]  /*0410*/  ISETP.NE.U32.AND P0, PT, R6, 0x1, PT ;  /* 0x000000010600780c */ /* 0x000fc80003f05070 */
[----:B------:R-:W-:-:S09]  /*0420*/  SEL R3, RZ, 0x1, !P0 ;  /* 0x00000001ff037807 */ /* 0x000fd20004000000 */
.L_x_4:
[----:B------:R-:W1:Y:S02]  /*0430*/  SHFL.IDX PT, R7, R2, RZ, 0x1f ;  /* 0x00001fff02077589 */ /* 0x000e6400000e0000 */
[----:B-1----:R-:W-:-:S13]  /*0440*/  ISETP.NE.AND P0, PT, R7, RZ, PT ;  /* 0x000000ff0700720c */ /* 0x002fda0003f05270 */
[----:B------:R-:W-:Y:S05]  /*0450*/  @P0 BRA `(.L_x_5) ;  /* 0x0000000000840947 */ /* 0x000fea0003800000 */
[----:B------:R-:W-:Y:S01]  /*0460*/  ELECT P0, URZ, PT ;  /* 0x00000000003f782f */ /* 0x000fe20003800000 */
[----:B------:R-:W-:-:S12]  /*0470*/  BSSY B0, `(.L_x_5) ;  /* 0x000001f000007945 */ /* 0x000fd80003800000 */
[----:B------:R-:W-:Y:S05]  /*0480*/  @!P0 BRA `(.L_x_6) ;  /* 0x0000000000748947 */ /* 0x000fea0003800000 */
[----:B------:R-:W1:Y:S01]  /*0490*/  S2UR UR8, SR_CgaCtaId ;  /* 0x00000000000879c3 */ /* 0x000e620000008800 */
[----:B------:R-:W-:Y:S01]  /*04a0*/  UMOV UR4, 0x400 ;  /* 0x0000040000047882 */ /* 0x000fe20000000000 */
[----:B------:R-:W-:Y:S01]  /*04b0*/  UMOV UR5, 0x1 ;  /* 0x0000000100057882 */ /* 0x000fe20000000000 */
[----:B------:R-:W-:Y:S02]  /*04c0*/  UMOV UR6, 0x4 ;  /* 0x0000000400067882 */ /* 0x000fe40000000000 */
[----:B------:R-:W-:-:S04]  /*04d0*/  UIADD3 UR6, -UR6, 0x100000, URZ ;  /* 0x0010000006067890 */ /* 0x000fc8000fffe13f */
[----:B------:R-:W-:Y:S02]  /*04e0*/  USHF.L.U32 UR7, UR6, 0xb, URZ ;  /* 0x0000000b06077899 */ /* 0x000fe4000800063f */
[----:B------:R-:W-:Y:S02]  /*04f0*/  USHF.L.U32 UR6, UR6, 0x1, URZ ;  /* 0x0000000106067899 */ /* 0x000fe4000800063f */
[----:B-1----:R-:W-:Y:S02]  /*0500*/  ULEA UR8, UR8, UR4, 0x18 ;  /* 0x0000000408087291 */ /* 0x002fe4000f8ec03f */
[----:B------:R-:W-:-:S04]  /*0510*/  UIADD3 UR4, -UR5, 0x100000, URZ ;  /* 0x0010000005047890 */ /* 0x000fc8000fffe13f */
[----:B------:R-:W-:Y:S02]  /*0520*/  USHF.L.U32 UR5, UR4, 0xb, URZ ;  /* 0x0000000b04057899 */ /* 0x000fe4000800063f */
[----:B------:R-:W-:Y:S01]  /*0530*/  USHF.L.U32 UR4, UR4, 0x1, URZ ;  /* 0x0000000104047899 */ /* 0x000fe2000800063f */
[----:B------:R-:W1:Y:S11]  /*0540*/  FENCE.VIEW.ASYNC.S ;  /* 0x00000000000073c6 */ /* 0x000e760000000000 */
[----:B-1----:R1:W2:Y:S01]  /*0550*/  SYNCS.EXCH.64 URZ, [UR8], UR4 ;  /* 0x00000004083f75b2 */ /* 0x0022a20008000100 */
[----:B------:R1:W3:Y:S01]  /*0560*/  SYNCS.EXCH.64 URZ, [UR8+0x40], UR6 ;  /* 0x00004006083f75b2 */ /* 0x0002e20008000100 */
[----:B------:R1:W4:Y:S01]  /*0570*/  SYNCS.EXCH.64 URZ, [UR8+0x8], UR4 ;  /* 0x00000804083f75b2 */ /* 0x0003220008000100 */
[----:B------:R1:W1:Y:S01]  /*0580*/  SYNCS.EXCH.64 URZ, [UR8+0x48], UR6 ;  /* 0x00004806083f75b2 */ /* 0x0002620008000100 */
        /* <DEDUP_REMOVED lines=12> */
[----:B------:R-:W-:Y:S01]  /*0650*/  NOP ;  /* 0x0000000000007918 */ /* 0x000fe20000000000 */
.L_x_6:
[----:B-1----:R-:W-:Y:S05]  /*0660*/  BSYNC B0 ;  /* 0x0000000000007941 */ /* 0x002fea0003800000 */
.L_x_5:
[----:B------:R-:W1:Y:S01]  /*0670*/  S2UR UR9, SR_CTAID.X ;  /* 0x00000000000979c3 */ /* 0x000e620000002500 */
[----:B------:R-:W5:Y:S01]  /*0680*/  S2R R6, SR_CTAID.Y ;  /* 0x0000000000067919 */ /* 0x000f620000002600 */
[----:B------:R-:W-:Y:S01]  /*0690*/  ULDC UR4, c[0x0][0x150] ;  /* 0x0000540000047ab9 */ /* 0x000fe20000000800 */
[----:B------:R-:W-:Y:S01]  /*06a0*/  NOP ;  /* 0x0000000000007918 */ /* 0x000fe20000000000 */
[----:B------:R-:W2:Y:S04]  /*06b0*/  SHFL.IDX PT, R9, R2, RZ, 0x1f ;  /* 0x00001fff02097589 */ /* 0x000ea800000e0000 */
[----:B------:R-:W3:Y:S01]  /*06c0*/  LDC R12, c[0x0][0x144] ;  /* 0x00005100ff0c7b82 */ /* 0x000ee20000000800 */
[----:B-1----:R-:W-:-:S05]  /*06d0*/  I2FP.F32.U32 R8, UR9 ;  /* 0x0000000900087c45 */ /* 0x002fca0008201000 */
[----:B------:R-:W-:Y:S01]  /*06e0*/  FMUL R11, R8, UR4 ;  /* 0x00000004080b7c20 */ /* 0x000fe20008400000 */
[----:B--2---:R-:W-:Y:S01]  /*06f0*/  ISETP.NE.AND P0, PT, R9, RZ, PT ;  /* 0x000000ff0900720c */ /* 0x004fe20003f05270 */
[----:B------:R-:W-:Y:S01]  /*0700*/  ULDC UR4, c[0x0][0x154] ;  /* 0x0000550000047ab9 */ /* 0x000fe20000000800 */
[----:B------:R-:W-:Y:S02]  /*0710*/  SHF.R.S32.HI R9, RZ, 0x1f, R18 ;  /* 0x0000001fff097819 */ /* 0x000fe40000011412 */
[----:B-----5:R-:W-:Y:S01]  /*0720*/  I2FP.F32.U32 R13, R6 ;  /* 0x00000006000d7245 */ /* 0x020fe20000201000 */
[----:B------:R-:W1:Y:S01]  /*0730*/  F2I.U32.TRUNC.NTZ R11, R11 ;  /* 0x0000000b000b7305 */ /* 0x000e62000020f000 */
[----:B------:R-:W-:Y:S01]  /*0740*/  LEA.HI R9, R9, R18, RZ, 0x7 ;  /* 0x0000001209097211 */ /* 0x000fe200078f38ff */
[----:B-1----:R-:W-:-:S04]  /*0750*/  IMAD.MOV R15, RZ, RZ, -R11 ;  /* 0x000000ffff0f7224 */ /* 0x002fc800078e0a0b */
[----:B---3--:R-:W-:Y:S02]  /*0760*/  IMAD R8, R12, R15, UR9 ;  /* 0x000000090c087e24 */ /* 0x008fe4000f8e020f */
[----:B------:R-:W-:Y:S01]  /*0770*/  FMUL R15, R13, UR4 ;  /* 0x000000040d0f7c20 */ /* 0x000fe20008400000 */
[----:B------:R-:W-:Y:S06]  /*0780*/  @P0 BRA `(.L_x_7) ;  /* 0x0000000000500947 */ /* 0x000fec0003800000 */
[----:B------:R-:W1:Y:S01]  /*0790*/  S2UR UR5, SR_CgaCtaId ;  /* 0x00000000000579c3 */ /* 0x000e620000008800 */
[----:B------:R-:W-:Y:S01]  /*07a0*/  UMOV UR4, 0x400 ;  /* 0x0000040000047882 */ /* 0x000fe20000000000 */
[----:B------:R-:W-:Y:S01]  /*07b0*/  UMOV UR6, 0x20 ;  /* 0x0000002000067882 */ /* 0x000fe20000000000 */
[----:B------:R-:W-:Y:S01]  /*07c0*/  UMOV UR7, 0x100 ;  /* 0x0000010000077882 */ /* 0x000fe20000000000 */
[----:B------:R-:W-:Y:S01]  /*07d0*/  ELECT P0, URZ, PT ;  /* 0x00000000003f782f */ /* 0x000fe20003800000 */
[----:B-1----:R-:W-:Y:S02]  /*07e0*/  ULEA UR8, UR5, UR4, 0x18 ;  /* 0x0000000405087291 */ /* 0x002fe4000f8ec03f */
[----:B------:R-:W-:-:S04]  /*07f0*/  UIADD3 UR4, -UR6, 0x100000, URZ ;  /* 0x0010000006047890 */ /* 0x000fc8000fffe13f */
[----:B------:R-:W-:Y:S02]  /*0800*/  USHF.L.U32 UR5, UR4, 0xb, URZ ;  /* 0x0000000b04057899 */ /* 0x000fe4000800063f */
[----:B------:R-:W-:Y:S02]  /*0810*/  USHF.L.U32 UR4, UR4, 0x1, URZ ;  /* 0x0000000104047899 */ /* 0x000fe4000800063f */
[----:B------:R-:W-:-:S04]  /*0820*/  UIADD3 UR6, -UR7, 0x100000, URZ ;  /* 0x0010000007067890 */ /* 0x000fc8000fffe13f */
[----:B------:R-:W-:Y:S02]  /*0830*/  USHF.L.U32 UR7, UR6, 0xb, URZ ;  /* 0x0000000b06077899 */ /* 0x000fe4000800063f */
[----:B------:R-:W-:Y:S01]  /*0840*/  USHF.L.U32 UR6, UR6, 0x1, URZ ;  /* 0x0000000106067899 */ /* 0x000fe2000800063f */
[----:B------:R-:W1:Y:S03]  /*0850*/  FENCE.VIEW.ASYNC.S ;  /* 0x00000000000073c6 */ /* 0x000e660000000000 */
[----:B-1----:R1:W2:Y:S08]  /*0860*/  SYNCS.EXCH.64 URZ, [UR8+0x80], UR4 ;  /* 0x00008004083f75b2 */ /* 0x0022b00008000100 */
[----:B------:R1:W3:Y:S01]  /*0870*/  SYNCS.EXCH.64 URZ, [UR8+0x98], UR6 ;  /* 0x00009806083f75b2 */ /* 0x0002e20008000100 */
[----:B------:R1:W1:Y:S01]  /*0880*/  SYNCS.EXCH.64 URZ, [UR8+0x88], UR4 ;  /* 0x00008804083f75b2 */ /* 0x0002620008000100 */
[----:B------:R1:W1:Y:S01]  /*0890*/  SYNCS.EXCH.64 URZ, [UR8+0xa0], UR6 ;  /* 0x0000a006083f75b2 */ /* 0x0002620008000100 */
[----:B------:R1:W1:Y:S01]  /*08a0*/  SYNCS.EXCH.64 URZ, [UR8+0x90], UR4 ;  /* 0x00009004083f75b2 */ /* 0x0002620008000100 */
[----:B------:R1:W1:Y:S01]  /*08b0*/  SYNCS.EXCH.64 URZ, [UR8+0xa8], UR6 ;  /* 0x0000a806083f75b2 */ /* 0x0002620008000100 */
[----:B------:R-:W-:Y:S01]  /*08c0*/  NOP ;  /* 0x0000000000007918 */ /* 0x000fe20000000000 */
.L_x_7:
[----:B------:R-:W-:Y:S01]  /*08d0*/  LOP3.LUT R9, R9, 0xffffff80, RZ, 0xc0, !PT ;  /* 0xffffff8009097812 */ /* 0x000fe200078ec0ff */
[----:B------:R-:W5:Y:S01]  /*08e0*/  SHFL.IDX PT, R2, R2, RZ, 0x1f ;  /* 0x00001fff02027589 */ /* 0x000f6200000e0000 */
[----:B------:R-:W-:Y:S02]  /*08f0*/  SHF.R.S32.HI R14, RZ, 0x1f, R7 ;  /* 0x0000001fff0e7819 */ /* 0x000fe40000011407 */
[----:B------:R-:W-:Y:S01]  /*0900*/  ELECT P0, URZ, PT ;  /* 0x00000000003f782f */ /* 0x000fe20003800000 */
[----:B------:R-:W4:Y:S01]  /*0910*/  F2I.U32.TRUNC.NTZ R15, R15 ;  /* 0x0000000f000f7305 */ /* 0x000f22000020f000 */
[----:B------:R-:W-:Y:S01]  /*0920*/  IMAD.IADD R11, R18, 0x1, -R9 ;  /* 0x00000001120b7824 */ /* 0x000fe200078e0a09 */
[----:B------:R-:W-:Y:S01]  /*0930*/  LEA.HI R14, R14, R7, RZ, 0x2 ;  /* 0x000000070e0e7211 */ /* 0x000fe200078f10ff */
[----:B-1----:R-:W-:Y:S01]  /*0940*/  UMOV UR4, 0x20 ;  /* 0x0000002000047882 */ /* 0x002fe20000000000 */
[----:B------:R-:W-:Y:S01]  /*0950*/  ISETP.NE.AND P4, PT, R0, RZ, PT ;  /* 0x000000ff0000720c */ /* 0x000fe20003f85270 */
[----:B------:R-:W-:Y:S01]  /*0960*/  IMAD.MOV.U32 R57, RZ, RZ, 0x1 ;  /* 0x00000001ff397424 */ /* 0x000fe200078e00ff */
[----:B------:R-:W-:Y:S01]  /*0970*/  SHF.R.S32.HI R12, RZ, 0x1f, R11 ;  /* 0x0000001fff0c7819 */ /* 0x000fe2000001140b */
[----:B------:R-:W-:Y:S01]  /*0980*/  NOP ;  /* 0x0000000000007918 */ /* 0x000fe20000000000 */
[----:B------:R-:W-:Y:S01]  /*0990*/  LOP3.LUT R14, R14, 0x3ffffffc, RZ, 0xc0, !PT ;  /* 0x3ffffffc0e0e7812 */ /* 0x000fe200078ec0ff */
[----:B------:R-:W-:Y:S01]  /*09a0*/  UMOV UR46, 0x1 ;  /* 0x00000001002e7882 */ /* 0x000fe20000000000 */
[----:B------:R-:W-:-:S02]  /*09b0*/  LEA.HI R12, R12, R11, RZ, 0x3 ;  /* 0x0000000b0c0c7211 */ /* 0x000fc400078f18ff */
[----:B------:R-:W-:Y:S01]  /*09c0*/  ISETP.NE.AND P5, PT, R10, RZ, PT ;  /* 0x000000ff0a00720c */ /* 0x000fe20003fa5270 */
[----:B------:R-:W-:Y:S01]  /*09d0*/  IMAD.IADD R13, R7, 0x1, -R14 ;  /* 0x00000001070d7824 */ /* 0x000fe200078e0a0e */
[--C-:B------:R-:W-:Y:S01]  /*09e0*/  SHF.R.S32.HI R9, RZ, 0x3, R12.reuse ;  /* 0x00000003ff097819 */ /* 0x100fe2000001140c */
[----:B------:R-:W1:Y:S01]  /*09f0*/  LDC R14, c[0x0][0x140] ;  /* 0x00005000ff0e7b82 */ /* 0x000e620000000800 */
[----:B------:R-:W-:Y:S01]  /*0a00*/  SHF.R.S32.HI R12, RZ, 0x1f, R12 ;  /* 0x0000001fff0c7819 */ /* 0x000fe2000001140c */
[----:B----4-:R-:W-:-:S03]  /*0a10*/  IMAD.MOV R23, RZ, RZ, -R15 ;  /* 0x000000ffff177224 */ /* 0x010fc600078e0a0f */
[----:B------:R-:W-:Y:S02]  /*0a20*/  LEA.HI R12, R12, R9, RZ, 0x2 ;  /* 0x000000090c0c7211 */ /* 0x000fe400078f10ff */
[----:B-----5:R-:W-:Y:S02]  /*0a30*/  ISETP.NE.OR P0, PT, R2, RZ, !P0 ;  /* 0x000000ff0200720c */ /* 0x020fe40004705670 */
[----:B------:R-:W-:-:S05]  /*0a40*/  LOP3.LUT R12, R12, 0xfffffffc, RZ, 0xc0, !PT ;  /* 0xfffffffc0c0c7812 */ /* 0x000fca00078ec0ff */
[----:B------:R-:W-:Y:S02]  /*0a50*/  IMAD.IADD R12, R9, 0x1, -R12 ;  /* 0x00000001090c7824 */ /* 0x000fe400078e0a0c */
[----:B------:R-:W4:Y:S02]  /*0a60*/  LDC R9, c[0x0][0x148] ;  /* 0x00005200ff097b82 */ /* 0x000f240000000800 */
[----:B------:R-:W-:Y:S02]  /*0a70*/  IMAD R12, R13, 0x4, R12 ;  /* 0x000000040d0c7824 */ /* 0x000fe400078e020c */
[----:B------:R-:W-:Y:S01]  /*0a80*/  VOTEU.ALL UP0, P0 ;  /* 0x00000000003f7886 */ /* 0x000fe20000000000 */
[----:B------:R-:W-:Y:S02]  /*0a90*/  VOTEU.ALL UP1, P0 ;  /* 0x00000000003f7886 */ /* 0x000fe40000020000 */
[----:B------:R-:W-:Y:S02]  /*0aa0*/  LEA.HI R2, R12, R12, RZ, 0x1 ;  /* 0x0000000c0c027211 */ /* 0x000fe400078f08ff */
[----:B------:R-:W5:Y:S01]  /*0ab0*/  @!UP0 S2UR UR7, SR_CgaCtaId ;  /* 0x00000000000789c3 */ /* 0x000f620000008800 */
[----:B------:R-:W-:Y:S01]  /*0ac0*/  @!UP0 UMOV UR6, 0x400 ;  /* 0x0000040000068882 */ /* 0x000fe20000000000 */
[----:B------:R-:W-:Y:S01]  /*0ad0*/  LOP3.LUT R13, R2, 0xfffffffe, RZ, 0xc0, !PT ;  /* 0xfffffffe020d7812 */ /* 0x000fe200078ec0ff */
[----:B------:R-:W-:-:S04]  /*0ae0*/  @!UP0 UIADD3 UR4, -UR4, 0x100000, URZ ;  /* 0x0010000004048890 */ /* 0x000fc8000fffe13f */
[----:B------:R-:W-:Y:S02]  /*0af0*/  @!UP0 USHF.L.U32 UR5, UR4, 0xb, URZ ;  /* 0x0000000b04058899 */ /* 0x000fe4000800063f */
[----:B------:R-:W-:Y:S01]  /*0b00*/  @!UP0 USHF.L.U32 UR4, UR4, 0x1, URZ ;  /* 0x0000000104048899 */ /* 0x000fe2000800063f */
[----:B-1----:R-:W-:Y:S01]  /*0b10*/  ISETP.EQ.U32.AND P3, PT, R14, 0x1, PT ;  /* 0x000000010e00780c */ /* 0x002fe20003f62070 */
[----:B------:R-:W-:-:S05]  /*0b20*/  IMAD.IADD R13, R12, 0x1, -R13 ;  /* 0x000000010c0d7824 */ /* 0x000fca00078e0a0d */
[----:B------:R-:W-:Y:S01]  /*0b30*/  ISETP.NE.AND P1, PT, R13, R8, PT ;  /* 0x000000080d00720c */ /* 0x000fe20003f25270 */
[----:B------:R-:W-:-:S05]  /*0b40*/  IMAD.SHL.U32 R13, R12, 0x4, RZ ;  /* 0x000000040c0d7824 */ /* 0x000fca00078e00ff */
[----:B------:R-:W-:Y:S01]  /*0b50*/  LOP3.LUT R56, R12, 0xc, R13, 0x78, !PT ;  /* 0x0000000c0c387812 */ /* 0x000fe200078e780d */
[----:B----4-:R-:W-:Y:S02]  /*0b60*/  IMAD R13, R9, R23, R6 ;  /* 0x00000017090d7224 */ /* 0x010fe400078e0206 */
[----:B------:R-:W-:Y:S01]  /*0b70*/  VIADD R12, R10, 0xffffffff ;  /* 0xffffffff0a0c7836 */ /* 0x000fe20000000000 */
[----:B-----5:R-:W-:-:S03]  /*0b80*/  @!UP0 ULEA UR6, UR7, UR6, 0x18 ;  /* 0x0000000607068291 */ /* 0x020fc6000f8ec03f */
[C---:B------:R-:W-:Y:S01]  /*0b90*/  @P1 LEA.HI R2, R56.reuse, R56, RZ, 0x1 ;  /* 0x0000003838021211 */ /* 0x040fe200078f08ff */
[----:B------:R-:W-:Y:S01]  /*0ba0*/  VOTEU.ALL UP0, P0 ;  /* 0x00000000003f7886 */ /* 0x000fe20000000000 */
[----:B------:R-:W-:Y:S02]  /*0bb0*/  LOP3.LUT P0, RZ, R11, 0x7, RZ, 0xc0, !PT ;  /* 0x000000070bff7812 */ /* 0x000fe4000780c0ff */
[----:B------:R-:W-:Y:S02]  /*0bc0*/  @P1 SHF.R.S32.HI R2, RZ, 0x1, R2 ;  /* 0x00000001ff021819 */ /* 0x000fe40000011402 */
[----:B------:R-:W-:Y:S02]  /*0bd0*/  ISETP.LT.U32.AND P0, PT, R56, 0x2, !P0 ;  /* 0x000000023800780c */ /* 0x000fe40004701070 */
[----:B------:R-:W-:Y:S02]  /*0be0*/  @P1 ISETP.NE.AND P6, PT, R2, R13, PT ;  /* 0x0000000d0200120c */ /* 0x000fe40003fc5270 */
[----:B------:R-:W-:Y:S01]  /*0bf0*/  SEL R2, RZ, 0x1, !P0 ;  /* 0x00000001ff027807 */ /* 0x000fe20004000000 */
[----:B------:R-:W1:Y:S02]  /*0c00*/  FENCE.VIEW.ASYNC.S ;  /* 0x00000000000073c6 */ /* 0x000e640000000000 */
[----:B-1----:R1:W4:Y:S01]  /*0c10*/  @!UP0 SYNCS.EXCH.64 URZ, [UR6+0xb0], UR4 ;  /* 0x0000b004063f85b2 */ /* 0x0023220008000100 */
[----:B------:R-:W-:-:S02]  /*0c20*/  @P1 SEL R57, RZ, 0x1, P6 ;  /* 0x00000001ff391807 */ /* 0x000fc40003000000 */
[C---:B------:R-:W-:Y:S02]  /*0c30*/  ISETP.EQ.OR P1, PT, R0.reuse, 0x3, !P4 ;  /* 0x000000030000780c */ /* 0x040fe40006722670 */
[----:B------:R-:W-:Y:S02]  /*0c40*/  ISETP.EQ.AND P6, PT, R0, 0x2, !P5 ;  /* 0x000000020000780c */ /* 0x000fe40006fc2270 */
[----:B------:R-:W-:Y:S02]  /*0c50*/  ISETP.EQ.AND P1, PT, R10, RZ, P1 ;  /* 0x000000ff0a00720c */ /* 0x000fe40000f22270 */
[----:B------:R-:W-:Y:S02]  /*0c60*/  ISETP.GE.U32.AND P0, PT, R12, 0x2, PT ;  /* 0x000000020c00780c */ /* 0x000fe40003f06070 */
[----:B------:R-:W-:Y:S02]  /*0c70*/  SEL R19, RZ, 0x1, !P6 ;  /* 0x00000001ff137807 */ /* 0x000fe40007000000 */
[----:B------:R-:W-:-:S02]  /*0c80*/  SEL R22, RZ, 0x1, !P1 ;  /* 0x00000001ff167807 */ /* 0x000fc40004800000 */
[----:B------:R-:W-:Y:S01]  /*0c90*/  LOP3.LUT R57, R57, R2, RZ, 0xc0, !PT ;  /* 0x0000000239397212 */ /* 0x000fe200078ec0ff */
[----:B------:R1:W1:Y:S01]  /*0ca0*/  @!UP1 SYNCS.EXCH.64 URZ, [UR6+0xb8], UR4 ;  /* 0x0000b804063f95b2 */ /* 0x0002620008000100 */
[----:B------:R-:W-:Y:S01]  /*0cb0*/  SEL R19, R19, 0x2, P0 ;  /* 0x0000000213137807 */ /* 0x000fe20000000000 */
[----:B------:R-:W-:Y:S01]  /*0cc0*/  NOP ;  /* 0x0000000000007918 */ /* 0x000fe20000000000 */
[----:B------:R-:W-:Y:S01]  /*0cd0*/  SEL R22, R22, 0x2, P0 ;  /* 0x0000000216167807 */ /* 0x000fe20000000000 */
[----:B------:R-:W-:Y:S06]  /*0ce0*/  @!P3 BRA `(.L_x_8) ;  /* 0x000000000008b947 */ /* 0x000fec0003800000 */
[----:B-1234-:R-:W-:Y:S01]  /*0cf0*/  UCGABAR_ARV ;  /* 0x00000000000079c7 */ /* 0x01efe20008000000 */
[----:B------:R-:W-:Y:S05]  /*0d00*/  BRA `(.L_x_9) ;  /* 0x0000000000047947 */ /* 0x000fea0003800000 */
.L_x_8:
[----:B-1234-:R-:W-:Y:S01]  /*0d10*/  NOP ;  /* 0x0000000000007918 */ /* 0x01efe20000000000 */
.L_x_9:
[----:B------:R-:W1:Y:S01]  /*0d20*/  LDC R2, c[0x0][0x904] ;  /* 0x00024100ff027b82 */ /* 0x000e620000000800 */
[----:B------:R-:W-:Y:S02]  /*0d30*/  IMAD.U32 R10, RZ, RZ, UR9 ;  /* 0x00000009ff0a7e24 */ /* 0x000fe4000f8e00ff */
[----:B------:R-:W-:Y:S01]  /*0d40*/  IMAD.MOV.U32 R11, RZ, RZ, RZ ;  /* 0x000000ffff0b7224 */ /* 0x000fe200078e00ff */
[----:B-1----:R-:W-:-:S04]  /*0d50*/  ISETP.NE.AND P1, PT, R2, 0x1, PT ;  /* 0x000000010200780c */ /* 0x002fc80003f25270 */
[----:B------:R-:W-:-:S09]  /*0d60*/  P2R R7, PR, RZ, 0x2 ;  /* 0x00000002ff077803 */ /* 0x000fd20000000000 */
[----:B------:R-:W1:Y:S01]  /*0d70*/  @P1 LDC R17, c[0x0][0x10] ;  /* 0x00000400ff111b82 */ /* 0x000e620000000800 */
[----:B------:R-:W-:Y:S02]  /*0d80*/  @P1 IMAD.MOV.U32 R7, RZ, RZ, RZ ;  /* 0x000000ffff071224 */ /* 0x000fe400078e00ff */
[----:B------:R-:W-:-:S05]  /*0d90*/  @P1 IMAD.MOV.U32 R15, RZ, RZ, RZ ;  /* 0x000000ffff0f1224 */ /* 0x000fca00078e00ff */
[----:B------:R-:W2:Y:S01]  /*0da0*/  @!P1 LDC R13, c[0x0][0xc] ;  /* 0x00000300ff0d9b82 */ /* 0x000ea20000000800 */
[----:B------:R-:W-:Y:S01]  /*0db0*/  ULDC UR4, c[0x0][0xc] ;  /* 0x0000030000047ab9 */ /* 0x000fe20000000800 */
[----:B------:R-:W-:Y:S01]  /*0dc0*/  ULDC UR5, c[0x0][0x10] ;  /* 0x0000040000057ab9 */ /* 0x000fe20000000800 */
[----:B------:R-:W-:Y:S01]  /*0dd0*/  ULDC UR6, c[0x0][0x14] ;  /* 0x0000050000067ab9 */ /* 0x000fe20000000800 */
[----:B------:R-:W-:-:S04]  /*0de0*/  UIMAD.WIDE.U32 UR4, UR4, UR5, URZ ;  /* 0x00000005040472a5 */ /* 0x000fc8000f8e003f */
[----:B------:R-:W-:Y:S02]  /*0df0*/  UIMAD.WIDE.U32 UR52, UR4, UR6, URZ ;  /* 0x00000006043472a5 */ /* 0x000fe4000f8e003f */
[----:B------:R-:W-:-:S04]  /*0e00*/  UIMAD UR45, UR5, UR6, URZ ;  /* 0x00000006052d72a4 */ /* 0x000fc8000f8e023f */
[----:B------:R-:W-:Y:S01]  /*0e10*/  UIADD3 UR45, UR53, UR45, URZ ;  /* 0x0000002d352d7290 */ /* 0x000fe2000fffe03f */
[----:B-1----:R-:W-:-:S04]  /*0e20*/  @P1 IMAD.WIDE.U32 R16, R17, UR9, R6 ;  /* 0x0000000911101c25 */ /* 0x002fc8000f8e0006 */
[----:B------:R-:W-:Y:S02]  /*0e30*/  @P1 IMAD.IADD R17, R17, 0x1, R15 ;  /* 0x0000000111111824 */ /* 0x000fe400078e020f */
[----:B--2---:R-:W-:-:S04]  /*0e40*/  @!P1 IMAD.WIDE.U32 R10, R6, R13, R10 ;  /* 0x0000000d060a9225 */ /* 0x004fc800078e000a */
[----:B------:R-:W-:Y:S02]  /*0e50*/  @!P1 IMAD.MOV.U32 R16, RZ, RZ, R10 ;  /* 0x000000ffff109224 */ /* 0x000fe400078e000a */
[----:B------:R-:W-:Y:S01]  /*0e60*/  @!P1 IMAD.MOV.U32 R17, RZ, RZ, R11 ;  /* 0x000000ffff119224 */ /* 0x000fe200078e000b */
[----:B------:R-:W-:Y:S06]  /*0e70*/  @!P3 BRA `(.L_x_10) ;  /* 0x00000000000cb947 */ /* 0x000fec0003800000 */
[----:B------:R-:W-:Y:S01]  /*0e80*/  UCGABAR_WAIT ;  /* 0x0000000000007dc7 */ /* 0x000fe20008000000 */
[----:B------:R-:W-:Y:S01]  /*0e90*/  CCTL.IVALL ;  /* 0x00000000ff00798f */ /* 0x000fe20002000000 */
[----:B------:R-:W-:Y:S05]  /*0ea0*/  BRA `(.L_x_11) ;  /* 0x0000000000047947 */ /* 0x000fea0003800000 */
.L_x_10:
[----:B------:R-:W-:Y:S06]  /*0eb0*/  BAR.SYNC.DEFER_BLOCKING 0x0 ;  /* 0x0000000000007b1d */ /* 0x000fec0000010000 */
.L_x_11:
[----:B------:R-:W1:Y:S01]  /*0ec0*/  S2UR UR44, SR_CgaCtaId ;  /* 0x00000000002c79c3 */ /* 0x000e620000008800 */
[----:B------:R-:W-:Y:S04]  /*0ed0*/  BSSY B6, `(.L_x_12) ;  /* 0x000064d000067945 */ /* 0x000fe80003800000 */
[----:B------:R-:W-:Y:S05]  /*0ee0*/  @!P5 BRA `(.L_x_13) ;  /* 0x0000003c0008d947 */ /* 0x000fea0003800000 */
[----:B------:R-:W-:-:S13]  /*0ef0*/  ISETP.GT.U32.AND P0, PT, R12, 0x1, PT ;  /* 0x000000010c00780c */ /* 0x000fda0003f04070 */
[----:B------:R-:W-:Y:S05]  /*0f00*/  @P0 BRA `(.L_x_14) ;  /* 0x0000006400240947 */ /* 0x000fea0003800000 */
[----:B------:R-:W-:Y:S01]  /*0f10*/  ULDC.64 UR4, c[0x0][0x8f8] ;  /* 0x00023e0000047ab9 */ /* 0x000fe20000000a00 */
[----:B------:R-:W-:Y:S01]  /*0f20*/  UMOV UR43, 0xffffffff ;  /* 0xffffffff002b7882 */ /* 0x000fe20000000000 */
[----:B------:R-:W-:Y:S01]  /*0f30*/  ISETP.GE.U32.AND P0, PT, R16, UR4, PT ;  /* 0x0000000410007c0c */ /* 0x000fe2000bf06070 */
[----:B------:R-:W-:Y:S01]  /*0f40*/  IMAD.MOV.U32 R64, RZ, RZ, -0x1 ;  /* 0xffffffffff407424 */ /* 0x000fe200078e00ff */
[----:B------:R-:W-:Y:S01]  /*0f50*/  PRMT R58, RZ, 0x7610, R58 ;  /* 0x00007610ff3a7816 */ /* 0x000fe2000000003a */
[----:B------:R-:W-:Y:S01]  /*0f60*/  IMAD.MOV.U32 R66, RZ, RZ, -0x1 ;  /* 0xffffffffff427424 */ /* 0x000fe200078e00ff */
[----:B------:R-:W-:Y:S02]  /*0f70*/  ISETP.GE.U32.AND.EX P0, PT, R17, UR5, PT, P0 ;  /* 0x0000000511007c0c */ /* 0x000fe4000bf06100 */
[----:B------:R-:W-:-:S11]  /*0f80*/  PRMT R0, RZ, 0x7610, R0 ;  /* 0x00007610ff007816 */ /* 0x000fd60000000000 */
[----:B------:R-:W-:Y:S05]  /*0f90*/  @P0 BRA `(.L_x_15) ;  /* 0x0000000400240947 */ /* 0x000fea0003800000 */
[----:B------:R-:W2:Y:S01]  /*0fa0*/  LDC.64 R20, c[0x0][0x8d0] ;  /* 0x00023400ff147b82 */ /* 0x000ea20000000a00 */
[----:B------:R-:W-:Y:S02]  /*0fb0*/  IMAD.MOV.U32 R4, RZ, RZ, R16 ;  /* 0x000000ffff047224 */ /* 0x000fe400078e0010 */
[----:B------:R-:W-:-:S05]  /*0fc0*/  IMAD.MOV.U32 R5, RZ, RZ, R17 ;  /* 0x000000ffff057224 */ /* 0x000fca00078e0011 */
[----:B------:R-:W3:Y:S08]  /*0fd0*/  LDC R0, c[0x0][0x8d8] ;  /* 0x00023600ff007b82 */ /* 0x000ef00000000800 */
[----:B------:R-:W4:Y:S01]  /*0fe0*/  LDC.64 R24, c[0x0][0x8c8] ;  /* 0x00023200ff187b82 */ /* 0x000f220000000a00 */
[----:B--2---:R-:W-:-:S04]  /*0ff0*/  ISETP.NE.U32.AND P0, PT, R20, RZ, PT ;  /* 0x000000ff1400720c */ /* 0x004fc80003f05070 */
[----:B------:R-:W-:-:S13]  /*1000*/  ISETP.NE.AND.EX P0, PT, R21, RZ, PT, P0 ;  /* 0x000000ff1500720c */ /* 0x000fda0003f05300 */
[----:B---34-:R-:W-:Y:S05]  /*1010*/  @!P0 BRA `(.L_x_16) ;  /* 0x0000000000288947 */ /* 0x018fea0003800000 */
[----:B------:R-:W2:Y:S02]  /*1020*/  LDC R3, c[0x0][0x8dc] ;  /* 0x00023700ff037b82 */ /* 0x000ea40000000800 */
[----:B--2---:R-:W-:-:S05]  /*1030*/  IADD3 R3, P0, R16, R3, RZ ;  /* 0x0000000310037210 */ /* 0x004fca0007f1e0ff */
[----:B------:R-:W-:-:S04]  /*1040*/  IMAD.X R15, RZ, RZ, R17, P0 ;  /* 0x000000ffff0f7224 */ /* 0x000fc800000e0611 */
[----:B------:R-:W-:-:S04]  /*1050*/  IMAD.WIDE.U32 R4, R15, R20, RZ ;  /* 0x000000140f047225 */ /* 0x000fc800078e00ff */
[----:B------:R-:W-:-:S04]  /*1060*/  IMAD.WIDE.U32 R10, P0, R3, R21, R4 ;  /* 0x00000015030a7225 */ /* 0x000fc80007800004 */
[----:B------:R-:W-:-:S04]  /*1070*/  IMAD.WIDE.U32 R4, R3, R20, RZ ;  /* 0x0000001403047225 */ /* 0x000fc800078e00ff */
[----:B------:R-:W-:Y:S01]  /*1080*/  IMAD.X R13, RZ, RZ, RZ, P0 ;  /* 0x000000ffff0d7224 */ /* 0x000fe200000e06ff */
[----:B------:R-:W-:Y:S01]  /*1090*/  IADD3 RZ, P0, R5, R10, RZ ;  /* 0x0000000a05ff7210 */ /* 0x000fe20007f1e0ff */
[----:B------:R-:W-:-:S04]  /*10a0*/  IMAD.MOV.U32 R12, RZ, RZ, R11 ;  /* 0x000000ffff0c7224 */ /* 0x000fc800078e000b */
[----:B------:R-:W-:-:S08]  /*10b0*/  IMAD.WIDE.U32.X R4, R15, R21, R12, P0 ;  /* 0x000000150f047225 */ /* 0x000fd000000e040c */
.L_x_16:
[----:B------:R-:W2:Y:S01]  /*10c0*/  LDC.64 R20, c[0x0][0x8e8] ;  /* 0x00023a00ff147b82 */ /* 0x000ea20000000a00 */
[-CC-:B------:R-:W-:Y:S01]  /*10d0*/  SHF.R.U64 R27, R4, R0.reuse, R5.reuse ;  /* 0x00000000041b7219 */ /* 0x180fe20000001205 */
[----:B------:R-:W-:Y:S01]  /*10e0*/  ULDC UR4, c[0x0][0x900] ;  /* 0x0002400000047ab9 */ /* 0x000fe20000000800 */
[----:B------:R-:W-:Y:S01]  /*10f0*/  SHF.R.U32.HI R0, RZ, R0, R5 ;  /* 0x00000000ff007219 */ /* 0x000fe20000011605 */
[----:B------:R-:W-:Y:S01]  /*1100*/  IMAD R23, R9, R23, R6 ;  /* 0x0000001709177224 */ /* 0x000fe200078e0206 */
[----:B------:R-:W-:-:S03]  /*1110*/  IADD3 R3, P0, RZ, -R27, RZ ;  /* 0x8000001bff037210 */ /* 0x000fc60007f1e0ff */
[----:B------:R-:W3:Y:S02]  /*1120*/  LDC R10, c[0x0][0x8c0] ;  /* 0x00023000ff0a7b82 */ /* 0x000ee40000000800 */
[----:B------:R-:W-:-:S04]  /*1130*/  IMAD.X R5, RZ, RZ, ~R0, P0 ;  /* 0x000000ffff057224 */ /* 0x000fc800000e0e00 */
[-C--:B------:R-:W-:Y:S02]  /*1140*/  IMAD R0, R5, R24.reuse, RZ ;  /* 0x0000001805007224 */ /* 0x080fe400078e02ff */
[----:B------:R-:W4:Y:S01]  /*1150*/  LDC R7, c[0x0][0x8b0] ;  /* 0x00022c00ff077b82 */ /* 0x000f220000000800 */
[----:B------:R-:W-:-:S04]  /*1160*/  IMAD.WIDE.U32 R4, R3, R24, R16 ;  /* 0x0000001803047225 */ /* 0x000fc800078e0010 */
[----:B------:R-:W-:-:S03]  /*1170*/  IMAD R3, R3, R25, R0 ;  /* 0x0000001903037224 */ /* 0x000fc600078e0200 */
[----:B------:R-:W1:Y:S01]  /*1180*/  LDC R15, c[0x0][0x8a8] ;  /* 0x00022a00ff0f7b82 */ /* 0x000e620000000800 */
[----:B------:R-:W-:Y:S01]  /*1190*/  IMAD.IADD R3, R5, 0x1, R3 ;  /* 0x0000000105037824 */ /* 0x000fe200078e0203 */
[----:B--2---:R-:W-:-:S04]  /*11a0*/  ISETP.NE.U32.AND P0, PT, R20, RZ, PT ;  /* 0x000000ff1400720c */ /* 0x004fc80003f05070 */
[----:B------:R-:W-:Y:S02]  /*11b0*/  ISETP.NE.AND.EX P0, PT, R21, RZ, PT, P0 ;  /* 0x000000ff1500720c */ /* 0x000fe40003f05300 */
[----:B------:R-:W2:Y:S01]  /*11c0*/  LDC R12, c[0x0][0x8f0] ;  /* 0x00023c00ff0c7b82 */ /* 0x000ea20000000800 */
[-CC-:B---3--:R-:W-:Y:S02]  /*11d0*/  SHF.R.U64 R13, R4, R10.reuse, R3.reuse ;  /* 0x0000000a040d7219 */ /* 0x188fe40000001203 */
[----:B------:R-:W-:-:S05]  /*11e0*/  SHF.R.U32.HI R0, RZ, R10, R3 ;  /* 0x0000000aff007219 */ /* 0x000fca0000011603 */
[----:B------:R-:W3:Y:S01]  /*11f0*/  LDC R14, c[0x0][0x8e0] ;  /* 0x00023800ff0e7b82 */ /* 0x000ee20000000800 */
[-CC-:B----4-:R-:W-:Y:S02]  /*1200*/  SHF.R.U64 R25, R13, R7.reuse, R0.reuse ;  /* 0x000000070d197219 */ /* 0x190fe40000001200 */
[----:B------:R-:W-:Y:S01]  /*1210*/  SHF.R.U32.HI R3, RZ, R7, R0 ;  /* 0x00000007ff037219 */ /* 0x000fe20000011600 */
[----:B------:R-:W-:-:S03]  /*1220*/  IMAD.MOV.U32 R0, RZ, RZ, -0x1 ;  /* 0xffffffffff007424 */ /* 0x000fc600078e00ff */
[--C-:B------:R-:W-:Y:S01]  /*1230*/  SHF.R.U64 R26, R25, UR4, R3.reuse ;  /* 0x00000004191a7c19 */ /* 0x100fe20008001203 */
[----:B------:R-:W4:Y:S01]  /*1240*/  LDC R24, c[0x0][0x8b8] ;  /* 0x00022e00ff187b82 */ /* 0x000f220000000800 */
[----:B------:R-:W-:Y:S02]  /*1250*/  SHF.L.U32 R0, R0, UR4, RZ ;  /* 0x0000000400007c19 */ /* 0x000fe400080006ff */
[----:B------:R-:W-:Y:S01]  /*1260*/  SHF.R.U32.HI R5, RZ, UR4, R3 ;  /* 0x00000004ff057c19 */ /* 0x000fe20008011603 */
[----:B------:R-:W-:Y:S01]  /*1270*/  IMAD.MOV.U32 R4, RZ, RZ, R26 ;  /* 0x000000ffff047224 */ /* 0x000fe200078e001a */
[----:B------:R-:W-:Y:S01]  /*1280*/  LOP3.LUT R0, RZ, R0, RZ, 0x33, !PT ;  /* 0x00000000ff007212 */ /* 0x000fe200078e33ff */
[----:B-1----:R-:W-:Y:S06]  /*1290*/  @!P0 BRA `(.L_x_17) ;  /* 0x0000000000288947 */ /* 0x002fec0003800000 */
[----:B------:R-:W1:Y:S02]  /*12a0*/  LDC R3, c[0x0][0x8f4] ;  /* 0x00023d00ff037b82 */ /* 0x000e640000000800 */
[----:B-1----:R-:W-:-:S05]  /*12b0*/  IADD3 R3, P0, R26, R3, RZ ;  /* 0x000000031a037210 */ /* 0x002fca0007f1e0ff */
        /* <DEDUP_REMOVED lines=8> */
.L_x_17:
[----:B--2---:R-:W-:Y:S01]  /*1340*/  SHF.R.U64 R3, R4, R12, R5 ;  /* 0x0000000c04037219 */ /* 0x004fe20000001205 */
[----:B------:R-:W-:Y:S01]  /*1350*/  USHF.L.U32 UR4, UR46, UR4, URZ ;  /* 0x000000042e047299 */ /* 0x000fe2000800063f */
[----:B------:R-:W-:Y:S01]  /*1360*/  LOP3.LUT R0, R25, R0, RZ, 0xc0, !PT ;  /* 0x0000000019007212 */ /* 0x000fe200078ec0ff */
[----:B------:R-:W-:Y:S01]  /*1370*/  VIADD R4, R15, 0xffffffff ;  /* 0xffffffff0f047836 */ /* 0x000fe20000000000 */
[----:B------:R-:W-:Y:S01]  /*1380*/  SEL R8, R8, R23, !P1 ;  /* 0x0000001708087207 */ /* 0x000fe20004800000 */
[----:B------:R-:W-:Y:S01]  /*1390*/  IMAD.MOV R5, RZ, RZ, -R3 ;  /* 0x000000ffff057224 */ /* 0x000fe200078e0a03 */
[----:B------:R-:W-:Y:S01]  /*13a0*/  R2UR UR43, R27 ;  /* 0x000000001b2b72ca */ /* 0x000fe200000e0000 */
[----:B------:R-:W-:Y:S01]  /*13b0*/  IMAD R3, R3, UR4, R0 ;  /* 0x0000000403037c24 */ /* 0x000fe2000f8e0200 */
[----:B------:R-:W-:Y:S01]  /*13c0*/  LOP3.LUT R4, R13, R4, RZ, 0xc0, !PT ;  /* 0x000000040d047212 */ /* 0x000fe200078ec0ff */
[----:B---3--:R-:W-:Y:S02]  /*13d0*/  IMAD R0, R5, R14, R26 ;  /* 0x0000000e05007224 */ /* 0x008fe400078e021a */
[----:B----4-:R-:W-:-:S02]  /*13e0*/  IMAD R8, R3, R24, R8 ;  /* 0x0000001803087224 */ /* 0x010fc400078e0208 */
[----:B------:R-:W-:Y:S02]  /*13f0*/  IMAD R3, R0, R15, R4 ;  /* 0x0000000f00037224 */ /* 0x000fe400078e0204 */
[----:B------:R-:W-:-:S03]  /*1400*/  IMAD.MOV.U32 R0, RZ, RZ, 0x1 ;  /* 0x00000001ff007424 */ /* 0x000fc600078e00ff */
[----:B------:R-:W-:Y:S02]  /*1410*/  SEL R66, R3, R8, !P1 ;  /* 0x0000000803427207 */ /* 0x000fe40004800000 */
[----:B------:R-:W-:-:S07]  /*1420*/  SEL R64, R8, R3, !P1 ;  /* 0x0000000308407207 */ /* 0x000fce0004800000 */
.L_x_15:
[----:B------:R-:W-:-:S08]  /*1430*/  NOP ;  /* 0x0000000000007918 */ /* 0x000fd00000000000 */
[----:B------:R-:W2:Y:S02]  /*1440*/  USETMAXREG.TRY_ALLOC.CTAPOOL UP0, 0xe8 ;  /* 0x000000e8000079c8 */ /* 0x000ea40008000600 */
[----:B--2---:R-:W-:-:S13]  /*1450*/  PLOP3.LUT P0, PT, PT, PT, UP0, 0x80, 0x0 ;  /* 0x000000000000781c */ /* 0x004fda0003f0f008 */
[----:B------:R-:W-:Y:S05]  /*1460*/  @!P0 BRA `(.L_x_15) ;  /* 0xfffffffc00f08947 */ /* 0x000fea000383ffff */
[----:B------:R-:W-:Y:S02]  /*1470*/  ULDC.64 UR4, c[0x0][0x590] ;  /* 0x0001640000047ab9 */ /* 0x000fe40000000a00 */
[----:B------:R-:W-:Y:S02]  /*1480*/  IMAD.U32 R79, RZ, RZ, UR4 ;  /* 0x00000004ff4f7e24 */ /* 0x000fe4000f8e00ff */
[----:B------:R-:W-:-:S03]  /*1490*/  IMAD.U32 R81, RZ, RZ, UR5 ;  /* 0x00000005ff517e24 */ /* 0x000fc6000f8e00ff */
[----:B------:R-:W-:-:S04]  /*14a0*/  ISETP.NE.U32.AND P0, PT, R79, RZ, PT ;  /* 0x000000ff4f00720c */ /* 0x000fc80003f05070 */
[----:B------:R-:W-:-:S13]  /*14b0*/  ISETP.NE.AND.EX P0, PT, R81, RZ, PT, P0 ;  /* 0x000000ff5100720c */ /* 0x000fda0003f05300 */
[----:B------:R-:W-:Y:S05]  /*14c0*/  @P0 BRA `(.L_x_18) ;  /* 0x00000000002c0947 */ /* 0x000fea0003800000 */
[----:B------:R-:W-:Y:S02]  /*14d0*/  ULDC.64 UR4, c[0x0][0x588] ;  /* 0x0001620000047ab9 */ /* 0x000fe40000000a00 */
[----:B------:R-:W-:-:S04]  /*14e0*/  ISETP.NE.U32.AND P0, PT, RZ, UR4, PT ;  /* 0x00000004ff007c0c */ /* 0x000fc8000bf05070 */
[----:B------:R-:W-:-:S13]  /*14f0*/  ISETP.NE.AND.EX P0, PT, RZ, UR5, PT, P0 ;  /* 0x00000005ff007c0c */ /* 0x000fda000bf05300 */
[----:B------:R-:W-:Y:S05]  /*1500*/  @!P0 BRA `(.L_x_19) ;  /* 0x0000000000108947 */ /* 0x000fea0003800000 */
[----:B------:R-:W2:Y:S02]  /*1510*/  LDC.64 R4, c[0x0][0x588] ;  /* 0x00016200ff047b82 */ /* 0x000ea40000000a00 */
[----:B--2---:R2:W5:Y:S01]  /*1520*/  LDG.E R59, desc[UR54][R4.64] ;  /* 0x00000036043b7981 */ /* 0x004562000c1e1900 */
[----:B------:R-:W-:Y:S01]  /*1530*/  IMAD.MOV.U32 R58, RZ, RZ, 0x1 ;  /* 0x00000001ff3a7424 */ /* 0x000fe200078e00ff */
[----:B------:R-:W-:Y:S06]  /*1540*/  BRA `(.L_x_18) ;  /* 0x00000000000c7947 */ /* 0x000fec0003800000 */
.L_x_19:
[----:B------:R-:W-:Y:S01]  /*1550*/  ULDC UR4, c[0x0][0x580] ;  /* 0x0001600000047ab9 */ /* 0x000fe20000000800 */
[----:B------:R-:W-:Y:S02]  /*1560*/  IMAD.MOV.U32 R58, RZ, RZ, 0x1 ;  /* 0x00000001ff3a7424 */ /* 0x000fe400078e00ff */
[----:B------:R-:W-:-:S07]  /*1570*/  IMAD.U32 R59, RZ, RZ, UR4 ;  /* 0x00000004ff3b7e24 */ /* 0x000fce000f8e00ff */
.L_x_18:
[----:B------:R-:W-:Y:S02]  /*1580*/  ULDC.64 UR4, c[0x0][0x5b0] ;  /* 0x00016c0000047ab9 */ /* 0x000fe40000000a00 */
[----:B------:R-:W-:-:S04]  /*1590*/  ISETP.NE.U32.AND P0, PT, RZ, UR4, PT ;  /* 0x00000004ff007c0c */ /* 0x000fc8000bf05070 */
[----:B------:R-:W-:-:S13]  /*15a0*/  ISETP.NE.AND.EX P0, PT, RZ, UR5, PT, P0 ;  /* 0x00000005ff007c0c */ /* 0x000fda000bf05300 */
[----:B------:R-:W-:Y:S05]  /*15b0*/  @P0 BRA `(.L_x_20) ;  /* 0x0000000000240947 */ /* 0x000fea0003800000 */
[----:B------:R-:W-:Y:S02]  /*15c0*/  ULDC.64 UR4, c[0x0][0x5a8] ;  /* 0x00016a0000047ab9 */ /* 0x000fe40000000a00 */
[----:B------:R-:W-:-:S04]  /*15d0*/  ISETP.NE.U32.AND P0, PT, RZ, UR4, PT ;  /* 0x00000004ff007c0c */ /* 0x000fc8000bf05070 */
[----:B------:R-:W-:-:S13]  /*15e0*/  ISETP.NE.AND.EX P0, PT, RZ, UR5, PT, P0 ;  /* 0x00000005ff007c0c */ /* 0x000fda000bf05300 */
[----:B------:R-:W-:Y:S05]  /*15f0*/  @!P0 BRA `(.L_x_21) ;  /* 0x00000000000c8947 */ /* 0x000fea0003800000 */
[----:B------:R-:W3:Y:S02]  /*1600*/  LDC.64 R60, c[0x0][0x5a8] ;  /* 0x00016a00ff3c7b82 */ /* 0x000ee40000000a00 */
[----:B---3--:R3:W5:Y:S01]  /*1610*/  LDG.E R60, desc[UR54][R60.64] ;  /* 0x000000363c3c7981 */ /* 0x008762000c1e1900 */
[----:B------:R-:W-:Y:S05]  /*1620*/  BRA `(.L_x_20) ;  /* 0x0000000000087947 */ /* 0x000fea0003800000 */
.L_x_21:
[----:B------:R-:W-:Y:S02]  /*1630*/  ULDC UR4, c[0x0][0x5a0] ;  /* 0x0001680000047ab9 */ /* 0x000fe40000000800 */
[----:B------:R-:W-:-:S07]  /*1640*/  IMAD.U32 R60, RZ, RZ, UR4 ;  /* 0x00000004ff3c7e24 */ /* 0x000fce000f8e00ff */
.L_x_20:
[----:B------:R-:W-:Y:S01]  /*1650*/  LOP3.LUT P1, RZ, R0, 0xff, RZ, 0xc0, !PT ;  /* 0x000000ff00ff7812 */ /* 0x000fe2000782c0ff */
[----:B------:R-:W-:Y:S01]  /*1660*/  UMOV UR36, URZ ;  /* 0x0000003f00247c82 */ /* 0x000fe20008000000 */
[----:B------:R-:W-:-:S11]  /*1670*/  PLOP3.LUT P0, PT, PT, PT, PT, 0x80, 0x0 ;  /* 0x000000000000781c */ /* 0x000fd60003f0f070 */
[----:B------:R-:W-:Y:S05]  /*1680*/  @!P1 BRA `(.L_x_22) ;  /* 0x0000003000849947 */ /* 0x000fea0003800000 */
[----:B------:R-:W-:Y:S01]  /*1690*/  ULDC UR4, c[0x0][0x28c] ;  /* 0x0000a30000047ab9 */ /* 0x000fe20000000800 */
[----:B------:R-:W-:Y:S01]  /*16a0*/  LOP3.LUT R67, R22, 0x1, RZ, 0xfc, !PT ;  /* 0x0000000116437812 */ /* 0x000fe200078efcff */
[----:B------:R-:W-:Y:S01]  /*16b0*/  UIADD3 UR4, UR4, 0x3f, URZ ;  /* 0x0000003f04047890 */ /* 0x000fe2000fffe03f */
[----:B------:R-:W-:Y:S01]  /*16c0*/  LOP3.LUT R69, R19, 0x1, RZ, 0xfc, !PT ;  /* 0x0000000113457812 */ /* 0x000fe200078efcff */
[----:B-----5:R-:W-:Y:S01]  /*16d0*/  IMAD.MOV.U32 R62, RZ, RZ, R59 ;  /* 0x000000ffff3e7224 */ /* 0x020fe200078e003b */
[C---:B------:R-:W-:Y:S01]  /*16e0*/  PRMT R63, R58.reuse, 0x7610, R63 ;  /* 0x000076103a3f7816 */ /* 0x040fe2000000003f */
[----:B------:R-:W-:Y:S01]  /*16f0*/  USHF.R.S32.HI UR5, URZ, 0x1f, UR4 ;  /* 0x0000001f3f057899 */ /* 0x000fe20008011404 */
[----:B---3--:R-:W-:Y:S01]  /*1700*/  PRMT R61, R58, 0x7610, R61 ;  /* 0x000076103a3d7816 */ /* 0x008fe2000000003d */
[----:B------:R-:W-:Y:S01]  /*1710*/  IMAD.MOV.U32 R65, RZ, RZ, R59 ;  /* 0x000000ffff417224 */ /* 0x000fe200078e003b */
[----:B------:R-:W-:Y:S01]  /*1720*/  ULDC.64 UR56, c[0x0][0x198] ;  /* 0x0000660000387ab9 */ /* 0x000fe20000000a00 */
[----:B------:R-:W-:Y:S01]  /*1730*/  ULEA.HI UR5, UR5, UR4, URZ, 0x6 ;  /* 0x0000000405057291 */ /* 0x000fe2000f8f303f */
[----:B------:R-:W-:Y:S01]  /*1740*/  UMOV UR48, 0x1 ;  /* 0x0000000100307882 */ /* 0x000fe20000000000 */
[----:B------:R-:W-:Y:S01]  /*1750*/  UMOV UR37, URZ ;  /* 0x0000003f00257c82 */ /* 0x000fe20008000000 */
[----:B------:R-:W-:Y:S01]  /*1760*/  UMOV UR38, URZ ;  /* 0x0000003f00267c82 */ /* 0x000fe20008000000 */
[----:B------:R-:W-:Y:S01]  /*1770*/  UMOV UR39, URZ ;  /* 0x0000003f00277c82 */ /* 0x000fe20008000000 */
[----:B------:R-:W-:Y:S01]  /*1780*/  USHF.R.S32.HI UR49, URZ, 0x6, UR5 ;  /* 0x000000063f317899 */ /* 0x000fe20008011405 */
[----:B------:R-:W-:Y:S01]  /*1790*/  UMOV UR36, URZ ;  /* 0x0000003f00247c82 */ /* 0x000fe20008000000 */
[----:B------:R-:W-:-:S10]  /*17a0*/  UMOV UR47, URZ ;  /* 0x0000003f002f7c82 */ /* 0x000fd40008000000 */
.L_x_78:
[----:B------:R-:W-:Y:S01]  /*17b0*/  LOP3.LUT R0, R18, 0x80, RZ, 0xc0, !PT ;  /* 0x0000008012007812 */ /* 0x000fe200078ec0ff */
[----:B------:R-:W3:Y:S01]  /*17c0*/  S2UR UR50, SR_CgaCtaId ;  /* 0x00000000003279c3 */ /* 0x000ee20000008800 */
[----:B------:R-:W-:Y:S02]  /*17d0*/  UMOV UR51, 0x400 ;  /* 0x0000040000337882 */ /* 0x000fe40000000000 */
[----:B------:R-:W-:-:S06]  /*17e0*/  SHF.R.U32.HI R0, RZ, 0x7, R0 ;  /* 0x00000007ff007819 */ /* 0x000fcc0000011600 */
[----:B------:R-:W4:Y:S01]  /*17f0*/  SHFL.IDX PT, R0, R0, RZ, 0x1f ;  /* 0x00001fff00007589 */ /* 0x000f2200000e0000 */
[----:B---3--:R-:W-:Y:S01]  /*1800*/  ULEA UR51, UR50, UR51, 0x18 ;  /* 0x0000003332337291 */ /* 0x008fe2000f8ec03f */
[----:B----4-:R-:W-:-:S13]  /*1810*/  R2UR UR4, R0 ;  /* 0x00000000000472ca */ /* 0x010fda00000e0000 */
[----:B------:R-:W-:-:S04]  /*1820*/  ULEA.HI UR5, UR4, UR4, URZ, 0x1 ;  /* 0x0000000404057291 */ /* 0x000fc8000f8f083f */
[----:B------:R-:W-:-:S04]  /*1830*/  ULOP3.LUT UR5, UR5, 0x7fffe, URZ, 0xc0, !UPT ;  /* 0x0007fffe05057892 */ /* 0x000fc8000f8ec03f */
[----:B------:R-:W-:-:S03]  /*1840*/  UIADD3 UR5, UR4, -UR5, URZ ;  /* 0x8000000504057290 */ /* 0x000fc6000fffe03f */
[----:B------:R-:W-:Y:S01]  /*1850*/  ULDC UR4, c[0x0][0x28c] ;  /* 0x0000a30000047ab9 */ /* 0x000fe20000000800 */
[----:B------:R-:W-:Y:S01]  /*1860*/  ULEA UR5, UR5, UR51, 0xd ;  /* 0x0000003305057291 */ /* 0x000fe2000f8e683f */
[----:B------:R-:W-:-:S03]  /*1870*/  ISETP.LT.AND P0, PT, RZ, UR4, PT ;  /* 0x00000004ff007c0c */ /* 0x000fc6000bf01270 */
[----:B------:R-:W-:-:S04]  /*1880*/  UIADD3 UR5, UR5, 0x6400, URZ ;  /* 0x0000640005057890 */ /* 0x000fc8000fffe03f */
[----:B------:R-:W-:-:S04]  /*1890*/  USHF.R.U32.HI UR5, URZ, 0x4, UR5 ;  /* 0x000000043f057899 */ /* 0x000fc80008011605 */
[----:B------:R-:W-:-:S04]  /*18a0*/  ULOP3.LUT UR5, UR5, 0x3fff, URZ, 0xc0, !UPT ;  /* 0x00003fff05057892 */ /* 0x000fc8000f8ec03f */
[----:B------:R-:W-:Y:S01]  /*18b0*/  ULOP3.LUT UR40, UR5, 0x10000, URZ, 0xfc, !UPT ;  /* 0x0001000005287892 */ /* 0x000fe2000f8efc3f */
[----:B------:R-:W-:Y:S11]  /*18c0*/  @P0 BRA `(.L_x_23) ;  /* 0x0000000000400947 */ /* 0x000ff60003800000 */
[----:B------:R-:W-:Y:S01]  /*18d0*/  MOV R0, 0x0 ;  /* 0x0000000000007802 */ /* 0x000fe20000000f00 */
[----:B------:R-:W-:Y:S01]  /*18e0*/  ULDC.64 UR4, c[0x4][0x70] ;  /* 0x01001c0000047ab9 */ /* 0x000fe20000000a00 */
[----:B------:R-:W-:Y:S01]  /*18f0*/  ULDC.64 UR6, c[0x4][0x8] ;  /* 0x0100020000067ab9 */ /* 0x000fe20000000a00 */
[----:B--2---:R-:W-:Y:S01]  /*1900*/  IMAD.U32 R4, RZ, RZ, UR4 ;  /* 0x00000004ff047e24 */ /* 0x004fe2000f8e00ff */
[----:B------:R2:W3:Y:S01]  /*1910*/  LDC.64 R14, c[0x4][R0] ;  /* 0x01000000000e7b82 */ /* 0x0004e20000000a00 */
[----:B------:R-:W-:Y:S01]  /*1920*/  IMAD.U32 R5, RZ, RZ, UR5 ;  /* 0x00000005ff057e24 */ /* 0x000fe2000f8e00ff */
[----:B------:R-:W-:Y:S01]  /*1930*/  ULDC.64 UR4, c[0x4][0x78] ;  /* 0x01001e0000047ab9 */ /* 0x000fe20000000a00 */
[----:B------:R-:W-:Y:S02]  /*1940*/  IMAD.U32 R10, RZ, RZ, UR6 ;  /* 0x00000006ff0a7e24 */ /* 0x000fe4000f8e00ff */
[----:B------:R-:W-:Y:S02]  /*1950*/  IMAD.U32 R6, RZ, RZ, UR4 ;  /* 0x00000004ff067e24 */ /* 0x000fe4000f8e00ff */
[----:B------:R-:W-:-:S02]  /*1960*/  IMAD.U32 R7, RZ, RZ, UR5 ;  /* 0x00000005ff077e24 */ /* 0x000fc4000f8e00ff */
[----:B------:R-:W-:Y:S02]  /*1970*/  IMAD.U32 R11, RZ, RZ, UR7 ;  /* 0x00000007ff0b7e24 */ /* 0x000fe4000f8e00ff */
[----:B------:R-:W-:Y:S02]  /*1980*/  IMAD.MOV.U32 R8, RZ, RZ, 0x1e1 ;  /* 0x000001e1ff087424 */ /* 0x000fe400078e00ff */
[----:B------:R-:W-:Y:S02]  /*1990*/  IMAD.MOV.U32 R12, RZ, RZ, 0x1 ;  /* 0x00000001ff0c7424 */ /* 0x000fe400078e00ff */
[----:B--2---:R-:W-:-:S07]  /*19a0*/  IMAD.MOV.U32 R13, RZ, RZ, RZ ;  /* 0x000000ffff0d7224 */ /* 0x004fce00078e00ff */
[----:B------:R-:W-:-:S07]  /*19b0*/  LEPC R20, `(.L_x_23) ;  /* 0x000000001014794e */ /* 0x000fce0000000000 */
[----:B-1-3--:R-:W-:Y:S05]  /*19c0*/  CALL.ABS.NOINC R14 ;  /* 0x000000000e007343 */ /* 0x00afea0003c00000 */
.L_x_23:
[----:B------:R-:W-:-:S13]  /*19d0*/  ISETP.NE.AND P0, PT, R67, 0x3, PT ;  /* 0x000000034300780c */ /* 0x000fda0003f05270 */
[----:B------:R-:W-:Y:S05]  /*19e0*/  @!P0 BRA `(.L_x_24) ;  /* 0x0000000000048947 */ /* 0x000fea0003800000 */
[----:B-1----:R-:W-:Y:S01]  /*19f0*/  BPT.TRAP 0x1 ;  /* 0x000000040000795c */ /* 0x002fe20000300000 */
.L_x_24:
[----:B------:R-:W-:Y:S02]  /*1a00*/  IMAD.U32 R3, RZ, RZ, UR39 ;  /* 0x00000027ff037e24 */ /* 0x000fe4000f8e00ff */
[----:B------:R-:W-:-:S03]  /*1a10*/  IMAD.U32 R0, RZ, RZ, UR38 ;  /* 0x00000026ff007e24 */ /* 0x000fc6000f8e00ff */
[----:B------:R-:W-:Y:S02]  /*1a20*/  LEA R3, R3, UR51, 0x3 ;  /* 0x0000003303037c11 */ /* 0x000fe4000f8e18ff */
[----:B------:R-:W-:-:S04]  /*1a30*/  SHF.L.U32 R0, R0, 0x1f, RZ ;  /* 0x0000001f00007819 */ /* 0x000fc800000006ff */
[----:B------:R3:W4:Y:S01]  /*1a40*/  SYNCS.PHASECHK.TRANS64.TRYWAIT P1, [R3+URZ], R0 ;  /* 0x00000000030075a7 */ /* 0x000722000802017f */
[----:B------:R-:W-:Y:S05]  /*1a50*/  @!P0 BRA `(.L_x_25) ;  /* 0x0000000000048947 */ /* 0x000fea0003800000 */
[----:B-1----:R-:W-:Y:S01]  /*1a60*/  BPT.TRAP 0x1 ;  /* 0x000000040000795c */ /* 0x002fe20000300000 */
.L_x_25:
[----:B----4-:R-:W-:Y:S05]  /*1a70*/  @P1 BRA `(.L_x_26) ;  /* 0x0000000000081947 */ /* 0x010fea0003800000 */
[----:B------:R-:W4:Y:S02]  /*1a80*/  SYNCS.PHASECHK.TRANS64.TRYWAIT P1, [R3+URZ], R0 ;  /* 0x00000000030075a7 */ /* 0x000f24000802017f */
[----:B----4-:R-:W-:Y:S05]  /*1a90*/  @!P1 BRA `(.L_x_27) ;  /* 0x0000005800489947 */ /* 0x010fea0003800000 */
.L_x_26:
[----:B------:R-:W-:-:S04]  /*1aa0*/  UISETP.LT.AND UP0, UPT, UR49, 0x1, UPT ;  /* 0x000000013100788c */ /* 0x000fc8000bf01270 */
[----:B------:R-:W-:-:S04]  /*1ab0*/  USEL UR4, UR49, 0x1, UP0 ;  /* 0x0000000131047887 */ /* 0x000fc80008000000 */
[----:B------:R-:W-:-:S06]  /*1ac0*/  UIADD3 UR4, UR49, -UR4, URZ ;  /* 0x8000000431047290 */ /* 0x000fcc000fffe03f */
[----:B---34-:R-:W-:Y:S01]  /*1ad0*/  IMAD.U32 R0, RZ, RZ, UR4 ;  /* 0x00000004ff007e24 */ /* 0x018fe2000f8e00ff */
[----:B------:R-:W-:Y:S05]  /*1ae0*/  WARPSYNC.ALL ;  /* 0x0000000000007948 */ /* 0x000fea0003800000 */
[----:B------:R-:W-:Y:S01]  /*1af0*/  ISETP.GE.AND P1, PT, R0, 0x1, PT ;  /* 0x000000010000780c */ /* 0x000fe20003f26270 */
[----:B------:R-:W-:Y:S01]  /*1b00*/  UIADD3 UR4, UR51, 0x26400, URZ ;  /* 0x0002640033047890 */ /* 0x000fe2000fffe03f */
[----:B------:R-:W-:Y:S01]  /*1b10*/  WARPGROUP.ARRIVE ;  /* 0x00000000000079c5 */ /* 0x000fe20000000000 */
[----:B------:R-:W-:Y:S02]  /*1b20*/  ULEA UR9, UR39, UR40, 0xa ;  /* 0x0000002827097291 */ /* 0x000fe4000f8e503f */
[----:B------:R-:W-:Y:S01]  /*1b30*/  USHF.R.U32.HI UR4, URZ, 0x4, UR4 ;  /* 0x000000043f047899 */ /* 0x000fe20008011604 */
[----:B------:R-:W-:Y:S01]  /*1b40*/  UMOV UR5, 0x40000040 ;  /* 0x4000004000057882 */ /* 0x000fe20000000000 */
[----:B------:R-:W-:-:S02]  /*1b50*/  UMOV UR7, 0x40000040 ;  /* 0x4000004000077882 */ /* 0x000fc40000000000 */
[----:B------:R-:W-:-:S04]  /*1b60*/  ULOP3.LUT UR4, UR4, 0x3fff, URZ, 0xc0, !UPT ;  /* 0x00003fff04047892 */ /* 0x000fc8000f8ec03f */
[----:B------:R-:W-:-:S03]  /*1b70*/  ULOP3.LUT UR8, UR4, 0x10000, URZ, 0xfc, !UPT ;  /* 0x0001000004087892 */ /* 0x000fc6000f8efc3f */
[----:B------:R-:W-:Y:S01]  /*1b80*/  UMOV UR4, UR9 ;  /* 0x0000000900047c82 */ /* 0x000fe20008000000 */
[----:B------:R-:W-:-:S07]  /*1b90*/  ULEA UR10, UR39, UR8, 0x9 ;  /* 0x00000008270a7291 */ /* 0x000fce000f8e483f */
[----:B------:R-:W-:Y:S02]  /*1ba0*/  UMOV UR6, UR10 ;  /* 0x0000000a00067c82 */ /* 0x000fe40008000000 */
[----:B------:R-:W-:Y:S01]  /*1bb0*/  HGMMA.64x64x16.F32.BF16 R24, gdesc[UR4], RZ, !UPT, gsb0 ;  /* 0x00e00000041879f0 */ /* 0x000fe2000c0018ff */
[----:B------:R-:W-:Y:S02]  /*1bc0*/  UIADD3 UR4, UR9, 0x2, URZ ;  /* 0x0000000209047890 */ /* 0x000fe4000fffe03f */
[----:B------:R-:W-:Y:S01]  /*1bd0*/  UIADD3 UR6, UR10, 0x2, URZ ;  /* 0x000000020a067890 */ /* 0x000fe2000fffe03f */
[----:B------:R-:W-:Y:S01]  /*1be0*/  UMOV UR5, 0x40000040 ;  /* 0x4000004000057882 */ /* 0x000fe20000000000 */
[----:B------:R-:W-:Y:S01]  /*1bf0*/  UMOV UR7, 0x40000040 ;  /* 0x4000004000077882 */ /* 0x000fe20000000000 */
[----:B------:R-:W-:Y:S02]  /*1c00*/  WARPGROUP.DEPBAR.LE gsb0, 0x0 ;  /* 0x00008000000079c5 */ /* 0x000fe40000010000 */
[----:B------:R-:W-:-:S06]  /*1c10*/  WARPGROUP.ARRIVE ;  /* 0x00000000000079c5 */ /* 0x000fcc0000000000 */
[----:B------:R-:W-:Y:S01]  /*1c20*/  HGMMA.64x64x16.F32.BF16 R24, gdesc[UR4], R24, gsb0 ;  /* 0x00e00000041879f0 */ /* 0x000fe20008001818 */
        /* <DEDUP_REMOVED lines=13> */
[----:B------:R-:W-:Y:S03]  /*1d00*/  HGMMA.64x64x16.F32.BF16 R24, gdesc[UR4], R24, gsb0 ;  /* 0x00e00000041879f0 */ /* 0x000fe60008001818 */
[----:B------:R-:W-:Y:S02]  /*1d10*/  WARPGROUP.DEPBAR.LE gsb0, 0x0 ;  /* 0x00008000000079c5 */ /* 0x000fe40000010000 */
[----:B------:R-:W-:Y:S05]  /*1d20*/  @!P1 BRA `(.L_x_28) ;  /* 0x0000000400109947 */ /* 0x000fea0003800000 */
[----:B------:R-:W-:Y:S02]  /*1d30*/  UIADD3 UR4, UR39, 0x1, URZ ;  /* 0x0000000127047890 */ /* 0x000fe4000fffe03f */
[----:B------:R-:W-:Y:S02]  /*1d40*/  IMAD.U32 R3, RZ, RZ, UR39 ;  /* 0x00000027ff037e24 */ /* 0x000fe4000f8e00ff */
[----:B------:R-:W-:-:S04]  /*1d50*/  UISETP.NE.AND UP0, UPT, UR4, 0x8, UPT ;  /* 0x000000080400788c */ /* 0x000fc8000bf05270 */
[----:B------:R-:W-:Y:S02]  /*1d60*/  USEL UR5, URZ, 0x1, UP0 ;  /* 0x000000013f057887 */ /* 0x000fe40008000000 */
[----:B------:R-:W-:Y:S02]  /*1d70*/  USEL UR9, UR4, URZ, UP0 ;  /* 0x0000003f04097287 */ /* 0x000fe40008000000 */
[----:B------:R-:W-:-:S06]  /*1d80*/  ULOP3.LUT UR5, UR38, UR5, URZ, 0x3c, !UPT ;  /* 0x0000000526057292 */ /* 0x000fcc000f8e3c3f */
[----:B------:R-:W-:-:S07]  /*1d90*/  IMAD.U32 R6, RZ, RZ, UR5 ;  /* 0x00000005ff067e24 */ /* 0x000fce000f8e00ff */
.L_x_35:
[----:B------:R-:W-:Y:S05]  /*1da0*/  @!P0 BRA `(.L_x_29) ;  /* 0x0000000000048947 */ /* 0x000fea0003800000 */
[----:B-1----:R-:W-:Y:S01]  /*1db0*/  BPT.TRAP 0x1 ;  /* 0x000000040000795c */ /* 0x002fe20000300000 */
.L_x_29:
[----:B------:R-:W-:Y:S01]  /*1dc0*/  ULEA UR4, UR9, UR51, 0x3 ;  /* 0x0000003309047291 */ /* 0x000fe2000f8e183f */
[----:B--2---:R-:W-:-:S08]  /*1dd0*/  SHF.L.U32 R4, R6, 0x1f, RZ ;  /* 0x0000001f06047819 */ /* 0x004fd000000006ff */
[----:B------:R2:W3:Y:S01]  /*1de0*/  SYNCS.PHASECHK.TRANS64.TRYWAIT P1, [UR4], R4 ;  /* 0x00000004ff0075a7 */ /* 0x0004e20008020144 */
[----:B------:R-:W-:Y:S05]  /*1df0*/  @!P0 BRA `(.L_x_30) ;  /* 0x0000000000048947 */ /* 0x000fea0003800000 */
[----:B-1----:R-:W-:Y:S01]  /*1e00*/  BPT.TRAP 0x1 ;  /* 0x000000040000795c */ /* 0x002fe20000300000 */
.L_x_30:
[----:B---3--:R-:W-:Y:S05]  /*1e10*/  @P1 BRA `(.L_x_31) ;  /* 0x0000000000081947 */ /* 0x008fea0003800000 */
[----:B------:R-:W3:Y:S02]  /*1e20*/  SYNCS.PHASECHK.TRANS64.TRYWAIT P1, [UR4], R4 ;  /* 0x00000004ff0075a7 */ /* 0x000ee40008020144 */
[----:B---3--:R-:W-:Y:S05]  /*1e30*/  @!P1 BRA `(.L_x_32) ;  /* 0x0000005400749947 */ /* 0x008fea0003800000 */
.L_x_31:
[----:B------:R-:W-:Y:S01]  /*1e40*/  ULEA UR10, UR9, UR40, 0xa ;  /* 0x00000028090a7291 */ /* 0x000fe2000f8e503f */
[----:B------:R-:W-:Y:S01]  /*1e50*/  WARPGROUP.ARRIVE ;  /* 0x00000000000079c5 */ /* 0x000fe20000000000 */
[----:B------:R-:W-:Y:S01]  /*1e60*/  ULEA UR11, UR9, UR8, 0x9 ;  /* 0x00000008090b7291 */ /* 0x000fe2000f8e483f */
[----:B------:R-:W-:Y:S01]  /*1e70*/  UMOV UR5, 0x40000040 ;  /* 0x4000004000057882 */ /* 0x000fe20000000000 */
[----:B------:R-:W-:-:S03]  /*1e80*/  UMOV UR7, 0x40000040 ;  /* 0x4000004000077882 */ /* 0x000fc60000000000 */
[----:B------:R-:W-:Y:S02]  /*1e90*/  UMOV UR4, UR10 ;  /* 0x0000000a00047c82 */ /* 0x000fe40008000000 */
[----:B------:R-:W-:Y:S02]  /*1ea0*/  UMOV UR6, UR11 ;  /* 0x0000000b00067c82 */ /* 0x000fe40008000000 */
[----:B------:R-:W-:Y:S01]  /*1eb0*/  HGMMA.64x64x16.F32.BF16 R24, gdesc[UR4], R24, gsb0 ;  /* 0x00e00000041879f0 */ /* 0x000fe20008001818 */
[----:B------:R-:W-:Y:S02]  /*1ec0*/  UIADD3 UR4, UR10, 0x2, URZ ;  /* 0x000000020a047890 */ /* 0x000fe4000fffe03f */
[----:B------:R-:W-:Y:S01]  /*1ed0*/  UIADD3 UR6, UR11, 0x2, URZ ;  /* 0x000000020b067890 */ /* 0x000fe2000fffe03f */
[----:B------:R-:W-:Y:S01]  /*1ee0*/  UMOV UR5, 0x40000040 ;  /* 0x4000004000057882 */ /* 0x000fe20000000000 */
[----:B------:R-:W-:Y:S01]  /*1ef0*/  UMOV UR7, 0x40000040 ;  /* 0x4000004000077882 */ /* 0x000fe20000000000 */
[----:B------:R-:W-:-:S02]  /*1f00*/  WARPGROUP.DEPBAR.LE gsb0, 0x0 ;  /* 0x00008000000079c5 */ /* 0x000fc40000010000 */
        /* <DEDUP_REMOVED lines=18> */
[----:B-1----:R-:W-:Y:S01]  /*2030*/  BPT.TRAP 0x1 ;  /* 0x000000040000795c */ /* 0x002fe20000300000 */
.L_x_33:
[----:B------:R-:W-:-:S13]  /*2040*/  ISETP.NE.AND P1, PT, R57, RZ, PT ;  /* 0x000000ff3900720c */ /* 0x000fda0003f25270 */
[----:B--23--:R-:W-:-:S05]  /*2050*/  @P1 LEA R4, R3, UR51, 0x3 ;  /* 0x0000003303041c11 */ /* 0x00cfca000f8e18ff */
[----:B------:R-:W-:-:S05]  /*2060*/  @P1 VIADD R5, R4, 0x40 ;  /* 0x0000004004051836 */ /* 0x000fca0000000000 */
[----:B------:R-:W-:-:S04]  /*2070*/  @P1 PRMT R5, R56, 0x654, R5 ;  /* 0x0000065438051816 */ /* 0x000fc80000000005 */
[----:B------:R2:W-:Y:S01]  /*2080*/  @P1 SYNCS.ARRIVE.TRANS64.RED.A1T0 RZ, [R5+URZ], RZ ;  /* 0x000000ff05ff19a7 */ /* 0x0005e2000810043f */
[----:B------:R-:W-:-:S13]  /*2090*/  ISETP.GT.U32.AND P1, PT, R22, 0x1, PT ;  /* 0x000000011600780c */ /* 0x000fda0003f24070 */
[----:B--2---:R-:W-:Y:S05]  /*20a0*/  @P1 BRA `(.L_x_34) ;  /* 0x0000000000041947 */ /* 0x004fea0003800000 */
[----:B-1----:R-:W-:Y:S01]  /*20b0*/  BPT.TRAP 0x1 ;  /* 0x000000040000795c */ /* 0x002fe20000300000 */
.L_x_34:
[----:B------:R-:W-:Y:S01]  /*20c0*/  UIADD3 UR9, UR9, 0x1, URZ ;  /* 0x0000000109097890 */ /* 0x000fe2000fffe03f */
[C---:B------:R-:W-:Y:S01]  /*20d0*/  ISETP.GT.AND P2, PT, R0.reuse, 0x1, PT ;  /* 0x000000010000780c */ /* 0x040fe20003f44270 */
[----:B------:R-:W-:Y:S02]  /*20e0*/  VIADD R3, R3, 0x1 ;  /* 0x0000000103037836 */ /* 0x000fe40000000000 */
[----:B------:R-:W-:Y:S01]  /*20f0*/  UISETP.NE.AND UP0, UPT, UR9, 0x8, UPT ;  /* 0x000000080900788c */ /* 0x000fe2000bf05270 */
[----:B------:R-:W-:Y:S02]  /*2100*/  VIADD R0, R0, 0xffffffff ;  /* 0xffffffff00007836 */ /* 0x000fe40000000000 */
[C---:B------:R-:W-:Y:S01]  /*2110*/  ISETP.NE.AND P1, PT, R3.reuse, 0x8, PT ;  /* 0x000000080300780c */ /* 0x040fe20003f25270 */
[----:B------:R-:W-:Y:S02]  /*2120*/  USEL UR4, URZ, 0x1, UP0 ;  /* 0x000000013f047887 */ /* 0x000fe40008000000 */
[----:B------:R-:W-:Y:S01]  /*2130*/  USEL UR9, UR9, URZ, UP0 ;  /* 0x0000003f09097287 */ /* 0x000fe20008000000 */
[----:B------:R-:W-:-:S03]  /*2140*/  SEL R3, R3, RZ, P1 ;  /* 0x000000ff03037207 */ /* 0x000fc60000800000 */
[----:B------:R-:W-:Y:S01]  /*2150*/  LOP3.LUT R6, R6, UR4, RZ, 0x3c, !PT ;  /* 0x0000000406067c12 */ /* 0x000fe2000f8e3cff */
[----:B------:R-:W-:Y:S07]  /*2160*/  @P2 BRA `(.L_x_35) ;  /* 0xfffffffc000c2947 */ /* 0x000fee000383ffff */
.L_x_28:
[----:B------:R-:W3:Y:S02]  /*2170*/  LDC R0, c[0x0][0x28c] ;  /* 0x0000a300ff007b82 */ /* 0x000ee40000000800 */
[----:B---3--:R-:W-:-:S13]  /*2180*/  ISETP.GE.AND P1, PT, R0, 0x1, PT ;  /* 0x000000010000780c */ /* 0x008fda0003f26270 */
[----:B------:R-:W-:Y:S05]  /*2190*/  @!P1 BRA `(.L_x_36) ;  /* 0x0000000000449947 */ /* 0x000fea0003800000 */
[----:B------:R-:W-:Y:S05]  /*21a0*/  @!P0 BRA `(.L_x_37) ;  /* 0x0000000000048947 */ /* 0x000fea0003800000 */
[----:B-1----:R-:W-:Y:S01]  /*21b0*/  BPT.TRAP 0x1 ;  /* 0x000000040000795c */ /* 0x002fe20000300000 */
.L_x_37:
[----:B------:R-:W-:Y:S01]  /*21c0*/  ISETP.NE.AND P0, PT, R57, RZ, PT ;  /* 0x000000ff3900720c */ /* 0x000fe20003f05270 */
[----:B------:R-:W-:Y:S01]  /*21d0*/  UISETP.LT.AND UP1, UPT, UR49, 0x1, UPT ;  /* 0x000000013100788c */ /* 0x000fe2000bf21270 */
[----:B------:R-:W-:-:S11]  /*21e0*/  IMAD.U32 R3, RZ, RZ, UR51 ;  /* 0x00000033ff037e24 */ /* 0x000fd6000f8e00ff */
[----:B------:R-:W-:-:S05]  /*21f0*/  VOTEU.ANY UP0, P0 ;  /* 0x00000000003f7886 */ /* 0x000fca0000000100 */
[----:B------:R-:W-:-:S04]  /*2200*/  @UP0 USEL UR4, UR49, 0x1, UP1 ;  /* 0x0000000131040887 */ /* 0x000fc80008800000 */
[----:B------:R-:W-:-:S06]  /*2210*/  @UP0 UIADD3 UR4, UR39, UR49, -UR4 ;  /* 0x0000003127040290 */ /* 0x000fcc000fffe804 */
[----:B------:R-:W-:-:S04]  /*2220*/  IMAD.U32 R0, RZ, RZ, UR4 ;  /* 0x00000004ff007e24 */ /* 0x000fc8000f8e00ff */
[----:B------:R-:W-:-:S05]  /*2230*/  @P0 IMAD.SHL.U32 R0, R0, 0x8, RZ ;  /* 0x0000000800000824 */ /* 0x000fca00078e00ff */
[----:B------:R-:W-:-:S04]  /*2240*/  @P0 LOP3.LUT R0, R0, 0x38, RZ, 0xc0, !PT ;  /* 0x0000003800000812 */ /* 0x000fc800078ec0ff */
[----:B------:R-:W-:-:S04]  /*2250*/  @P0 IADD3 R3, R3, 0x40, R0 ;  /* 0x0000004003030810 */ /* 0x000fc80007ffe000 */
[----:B------:R-:W-:-:S04]  /*2260*/  @P0 PRMT R3, R56, 0x654, R3 ;  /* 0x0000065438030816 */ /* 0x000fc80000000003 */
[----:B------:R3:W-:Y:S01]  /*2270*/  @P0 SYNCS.ARRIVE.TRANS64.RED.A1T0 RZ, [R3+URZ], RZ ;  /* 0x000000ff03ff09a7 */ /* 0x0007e2000810043f */
[----:B------:R-:W-:-:S13]  /*2280*/  ISETP.GT.U32.AND P0, PT, R22, 0x1, PT ;  /* 0x000000011600780c */ /* 0x000fda0003f04070 */
[----:B---3--:R-:W-:Y:S05]  /*2290*/  @P0 BRA `(.L_x_36) ;  /* 0x0000000000040947 */ /* 0x008fea0003800000 */
[----:B-1----:R-:W-:Y:S01]  /*22a0*/  BPT.TRAP 0x1 ;  /* 0x000000040000795c */ /* 0x002fe20000300000 */
.L_x_36:
[----:B------:R-:W-:Y:S01]  /*22b0*/  UIADD3 UR4, UR51, 0x200, URZ ;  /* 0x0000020033047890 */ /* 0x000fe2000fffe03f */
[----:B------:R-:W-:Y:S02]  /*22c0*/  R2UR UR42, R64 ;  /* 0x00000000402a72ca */ /* 0x000fe400000e0000 */
[----:B------:R-:W-:Y:S01]  /*22d0*/  R2UR UR41, R66 ;  /* 0x00000000422972ca */ /* 0x000fe200000e0000 */
[----:B------:R-:W-:-:S06]  /*22e0*/  ULOP3.LUT UP0, URZ, UR4, 0x1bf, URZ, 0xc0, !UPT ;  /* 0x000001bf043f7892 */ /* 0x000fcc000f80c03f */
[----:B------:R-:W-:-:S04]  /*22f0*/  PLOP3.LUT P0, PT, PT, PT, UP0, 0x80, 0x0 ;  /* 0x000000000000781c */ /* 0x000fc80003f0f008 */
[----:B------:R-:W-:Y:S02]  /*2300*/  USHF.L.U32 UR42, UR42, 0x7, URZ ;  /* 0x000000072a2a7899 */ /* 0x000fe4000800063f */
[----:B------:R-:W-:-:S07]  /*2310*/  USHF.L.U32 UR41, UR41, 0x6, URZ ;  /* 0x0000000629297899 */ /* 0x000fce000800063f */
[----:B------:R-:W-:Y:S05]  /*2320*/  @!P0 BRA `(.L_x_38) ;  /* 0x00000000007c8947 */ /* 0x000fea0003800000 */
        /* <DEDUP_REMOVED lines=16> */
.L_x_39:
[----:B------:R1:W2:Y:S01]  /*2430*/  LDC.64 R14, c[0x4][R23] ;  /* 0x01000000170e7b82 */ /* 0x0002a20000000a00 */
[----:B------:R-:W-:Y:S01]  /*2440*/  ULDC.64 UR4, c[0x4][0x80] ;  /* 0x0100200000047ab9 */ /* 0x000fe20000000a00 */
[----:B------:R-:W-:Y:S01]  /*2450*/  ULDC.64 UR6, c[0x4][0x10] ;  /* 0x0100040000067ab9 */ /* 0x000fe20000000a00 */
[----:B------:R-:W-:Y:S02]  /*2460*/  IMAD.U32 R4, RZ, RZ, UR4 ;  /* 0x00000004ff047e24 */ /* 0x000fe4000f8e00ff */
        /* <DEDUP_REMOVED lines=8> */
[----:B-1----:R-:W-:-:S07]  /*24f0*/  IMAD.MOV.U32 R13, RZ, RZ, RZ ;  /* 0x000000ffff0d7224 */ /* 0x002fce00078e00ff */
[----:B------:R-:W-:-:S07]  /*2500*/  LEPC R20, `(.L_x_38) ;  /* 0x000000001014794e */ /* 0x000fce0000000000 */
[----:B--2---:R-:W-:Y:S05]  /*2510*/  CALL.ABS.NOINC R14 ;  /* 0x000000000e007343 */ /* 0x004fea0003c00000 */
.L_x_38:
[----:B--2---:R-:W2:Y:S01]  /*2520*/  LDC R4, c[0x0][0x288] ;  /* 0x0000a200ff047b82 */ /* 0x004ea20000000800 */
[----:B------:R-:W-:Y:S01]  /*2530*/  ULDC.64 UR4, c[0x0][0x590] ;  /* 0x0001640000047ab9 */ /* 0x000fe20000000a00 */
[----:B------:R-:W-:Y:S01]  /*2540*/  SHF.R.U32.HI R0, RZ, 0x2, R18 ;  /* 0x00000002ff007819 */ /* 0x000fe20000011612 */
[----:B------:R-:W-:Y:S01]  /*2550*/  IMAD.U32 R79, RZ, RZ, UR4 ;  /* 0x00000004ff4f7e24 */ /* 0x000fe2000f8e00ff */
[C---:B------:R-:W-:Y:S01]  /*2560*/  LOP3.LUT R6, R18.reuse, 0xe0, RZ, 0xc0, !PT ;  /* 0x000000e012067812 */ /* 0x040fe200078ec0ff */
[----:B------:R-:W-:Y:S01]  /*2570*/  IMAD.U32 R81, RZ, RZ, UR5 ;  /* 0x00000005ff517e24 */ /* 0x000fe2000f8e00ff */
[----:B------:R-:W-:Y:S01]  /*2580*/  LOP3.LUT R3, R18, 0x3, RZ, 0xc0, !PT ;  /* 0x0000000312037812 */ /* 0x000fe200078ec0ff */
[----:B------:R-:W-:Y:S01]  /*2590*/  ULDC UR4, c[0x0][0x284] ;  /* 0x0000a10000047ab9 */ /* 0x000fe20000000800 */
[----:B------:R-:W-:Y:S02]  /*25a0*/  ISETP.NE.U32.AND P0, PT, R79, RZ, PT ;  /* 0x000000ff4f00720c */ /* 0x000fe40003f05070 */
[----:B------:R-:W-:-:S02]  /*25b0*/  LOP3.LUT R7, R0, 0x7, RZ, 0xc0, !PT ;  /* 0x0000000700077812 */ /* 0x000fc400078ec0ff */
[----:B------:R-:W-:Y:S02]  /*25c0*/  ISETP.NE.AND.EX P0, PT, R81, RZ, PT, P0 ;  /* 0x000000ff5100720c */ /* 0x000fe40003f05300 */
[----:B------:R-:W-:Y:S01]  /*25d0*/  SHF.R.U32.HI R0, RZ, 0x1, R6 ;  /* 0x00000001ff007819 */ /* 0x000fe20000011606 */
[----:B--2---:R-:W-:-:S03]  /*25e0*/  IMAD R5, R3, -0x2, R4 ;  /* 0xfffffffe03057824 */ /* 0x004fc600078e0204 */
[----:B------:R-:W-:Y:S01]  /*25f0*/  IADD3 R3, -R0, UR4, -R7 ;  /* 0x0000000400037c10 */ /* 0x000fe2000fffe907 */
[----:B------:R-:W-:-:S04]  /*2600*/  IMAD R66, R66, -0x40, R5 ;  /* 0xffffffc042427824 */ /* 0x000fc800078e0205 */
[----:B------:R-:W-:Y:S02]  /*2610*/  IMAD R64, R64, -0x80, R3 ;  /* 0xffffff8040407824 */ /* 0x000fe400078e0203 */
[----:B------:R-:W-:Y:S05]  /*2620*/  @!P0 BRA `(.L_x_40) ;  /* 0x0000000000548947 */ /* 0x000fea0003800000 */
[----:B------:R-:W-:Y:S02]  /*2630*/  ULDC.64 UR4, c[0x0][0x588] ;  /* 0x0001620000047ab9 */ /* 0x000fe40000000a00 */
[----:B------:R-:W-:-:S04]  /*2640*/  ISETP.NE.U32.AND P1, PT, RZ, UR4, PT ;  /* 0x00000004ff007c0c */ /* 0x000fc8000bf25070 */
[----:B------:R-:W-:-:S13]  /*2650*/  ISETP.NE.AND.EX P1, PT, RZ, UR5, PT, P1 ;  /* 0x00000005ff007c0c */ /* 0x000fda000bf25310 */
[----:B------:R-:W-:Y:S05]  /*2660*/  @!P1 BRA `(.L_x_41) ;  /* 0x0000000000289947 */ /* 0x000fea0003800000 */
[----:B------:R-:W2:Y:S01]  /*2670*/  LDC.64 R4, c[0x0][0x588] ;  /* 0x00016200ff047b82 */ /* 0x000ea20000000a00 */
[----:B------:R-:W-:-:S04]  /*2680*/  IMAD R3, R79, UR43, RZ ;  /* 0x0000002b4f037c24 */ /* 0x000fc8000f8e02ff */
[----:B--2---:R-:W-:-:S05]  /*2690*/  IMAD.WIDE R4, R3, 0x4, R4 ;  /* 0x0000000403047825 */ /* 0x004fca00078e0204 */
[----:B------:R-:W2:Y:S01]  /*26a0*/  LDG.E R59, desc[UR54][R4.64] ;  /* 0x00000036043b7981 */ /* 0x000ea2000c1e1900 */
[----:B------:R-:W-:Y:S02]  /*26b0*/  IMAD.MOV.U32 R58, RZ, RZ, 0x1 ;  /* 0x00000001ff3a7424 */ /* 0x000fe400078e00ff */
[----:B------:R-:W-:Y:S02]  /*26c0*/  IMAD.MOV.U32 R63, RZ, RZ, 0x1 ;  /* 0x00000001ff3f7424 */ /* 0x000fe400078e00ff */
[----:B------:R-:W-:Y:S02]  /*26d0*/  IMAD.MOV.U32 R61, RZ, RZ, 0x1 ;  /* 0x00000001ff3d7424 */ /* 0x000fe400078e00ff */
[--C-:B--2---:R-:W-:Y:S02]  /*26e0*/  IMAD.MOV.U32 R62, RZ, RZ, R59.reuse ;  /* 0x000000ffff3e7224 */ /* 0x104fe400078e003b */
[----:B------:R-:W-:Y:S01]  /*26f0*/  IMAD.MOV.U32 R65, RZ, RZ, R59 ;  /* 0x000000ffff417224 */ /* 0x000fe200078e003b */
[----:B------:R-:W-:Y:S06]  /*2700*/  BRA `(.L_x_40) ;  /* 0x00000000001c7947 */ /* 0x000fec0003800000 */
.L_x_41:
[----:B------:R-:W-:Y:S01]  /*2710*/  ULDC UR4, c[0x0][0x580] ;  /* 0x0001600000047ab9 */ /* 0x000fe20000000800 */
[----:B------:R-:W-:Y:S02]  /*2720*/  IMAD.MOV.U32 R58, RZ, RZ, 0x1 ;  /* 0x00000001ff3a7424 */ /* 0x000fe400078e00ff */
[----:B------:R-:W-:Y:S02]  /*2730*/  IMAD.MOV.U32 R63, RZ, RZ, 0x1 ;  /* 0x00000001ff3f7424 */ /* 0x000fe400078e00ff */
[----:B------:R-:W-:Y:S02]  /*2740*/  IMAD.MOV.U32 R61, RZ, RZ, 0x1 ;  /* 0x00000001ff3d7424 */ /* 0x000fe400078e00ff */
[----:B------:R-:W-:Y:S02]  /*2750*/  IMAD.U32 R59, RZ, RZ, UR4 ;  /* 0x00000004ff3b7e24 */ /* 0x000fe4000f8e00ff */
[----:B------:R-:W-:Y:S02]  /*2760*/  IMAD.U32 R62, RZ, RZ, UR4 ;  /* 0x00000004ff3e7e24 */ /* 0x000fe4000f8e00ff */
[----:B------:R-:W-:-:S07]  /*2770*/  IMAD.U32 R65, RZ, RZ, UR4 ;  /* 0x00000004ff417e24 */ /* 0x000fce000f8e00ff */
.L_x_40:
[----:B------:R-:W2:Y:S02]  /*2780*/  LDC.64 R8, c[0x0][0x5b0] ;  /* 0x00016c00ff087b82 */ /* 0x000ea40000000a00 */
[----:B--2---:R-:W-:-:S04]  /*2790*/  ISETP.NE.U32.AND P1, PT, R8, RZ, PT ;  /* 0x000000ff0800720c */ /* 0x004fc80003f25070 */
[----:B------:R-:W-:-:S13]  /*27a0*/  ISETP.NE.AND.EX P1, PT, R9, RZ, PT, P1 ;  /* 0x000000ff0900720c */ /* 0x000fda0003f25310 */
        /* <DEDUP_REMOVED lines=8> */
[----:B------:R2:W5:Y:S01]  /*2830*/  LDG.E R60, desc[UR54][R4.64] ;  /* 0x00000036043c7981 */ /* 0x000562000c1e1900 */
[----:B------:R-:W-:Y:S05]  /*2840*/  BRA `(.L_x_42) ;  /* 0x0000000000087947 */ /* 0x000fea0003800000 */
.L_x_43:
[----:B------:R-:W-:Y:S02]  /*2850*/  ULDC UR4, c[0x0][0x5a0] ;  /* 0x0001680000047ab9 */ /* 0x000fe40000000800 */
[----:B------:R-:W-:-:S07]  /*2860*/  IMAD.U32 R60, RZ, RZ, UR4 ;  /* 0x00000004ff3c7e24 */ /* 0x000fce000f8e00ff */
.L_x_42:
[----:B------:R-:W3:Y:S01]  /*2870*/  LDC.64 R10, c[0x0][0x5c0] ;  /* 0x00017000ff0a7b82 */ /* 0x000ee20000000a00 */
[----:B------:R-:W-:Y:S01]  /*2880*/  ULDC.64 UR4, c[0x0][0x588] ;  /* 0x0001620000047ab9 */ /* 0x000fe20000000a00 */
[----:B------:R-:W-:Y:S01]  /*2890*/  ISETP.EQ.U32.AND P3, PT, R79, RZ, PT ;  /* 0x000000ff4f00720c */ /* 0x000fe20003f62070 */
[----:B--2---:R-:W-:Y:S01]  /*28a0*/  IMAD.MOV.U32 R4, RZ, RZ, 0x1 ;  /* 0x00000001ff047424 */ /* 0x004fe200078e00ff */
[----:B------:R-:W-:Y:S01]  /*28b0*/  ISETP.NE.U32.AND P1, PT, RZ, UR4, PT ;  /* 0x00000004ff007c0c */ /* 0x000fe2000bf25070 */
[----:B------:R-:W-:Y:S01]  /*28c0*/  IMAD.MOV.U32 R3, RZ, RZ, 0x1 ;  /* 0x00000001ff037424 */ /* 0x000fe200078e00ff */
[----:B------:R-:W-:Y:S02]  /*28d0*/  LOP3.LUT P4, RZ, R61, 0xff, RZ, 0xc0, !PT ;  /* 0x000000ff3dff7812 */ /* 0x000fe4000788c0ff */
[----:B------:R-:W2:Y:S01]  /*28e0*/  LDC R13, c[0x0][0x5c8] ;  /* 0x00017200ff0d7b82 */ /* 0x000ea20000000800 */
[----:B------:R-:W-:Y:S02]  /*28f0*/  ISETP.NE.AND.EX P1, PT, RZ, UR5, PT, P1 ;  /* 0x00000005ff007c0c */ /* 0x000fe4000bf25310 */
[----:B------:R-:W-:-:S02]  /*2900*/  FSEL R0, R65, R62, !P4 ;  /* 0x0000003e41007208 */ /* 0x000fc40006000000 */
[----:B------:R-:W-:Y:S02]  /*2910*/  ISETP.EQ.OR.EX P3, PT, R81, RZ, !P1, P3 ;  /* 0x000000ff5100720c */ /* 0x000fe40004f62730 */
[----:B------:R-:W-:Y:S02]  /*2920*/  PLOP3.LUT P1, PT, P1, PT, PT, 0x8, 0x0 ;  /* 0x000000000000781c */ /* 0x000fe40000f2e170 */
[C---:B------:R-:W-:Y:S02]  /*2930*/  FSEL R62, R59.reuse, R62, !P0 ;  /* 0x0000003e3b3e7208 */ /* 0x040fe40004000000 */
[----:B------:R-:W-:Y:S02]  /*2940*/  FSEL R0, R59, R0, !P0 ;  /* 0x000000003b007208 */ /* 0x000fe40004000000 */
[----:B---3--:R-:W-:-:S04]  /*2950*/  ISETP.NE.U32.AND P2, PT, R10, RZ, PT ;  /* 0x000000ff0a00720c */ /* 0x008fc80003f45070 */
[----:B------:R-:W-:-:S04]  /*2960*/  ISETP.NE.AND.EX P2, PT, R11, RZ, PT, P2 ;  /* 0x000000ff0b00720c */ /* 0x000fc80003f45320 */
[----:B--2---:R-:W-:Y:S01]  /*2970*/  FSEL R13, R13, RZ, !P2 ;  /* 0x000000ff0d0d7208 */ /* 0x004fe20005000000 */
[----:B------:R-:W-:Y:S08]  /*2980*/  @!P3 BRA `(.L_x_44) ;  /* 0x000000000040b947 */ /* 0x000ff00003800000 */
[----:B------:R-:W-:Y:S04]  /*2990*/  BSSY B0, `(.L_x_45) ;  /* 0x000000e000007945 */ /* 0x000fe80003800000 */
[----:B------:R-:W-:Y:S05]  /*29a0*/  @!P0 BRA `(.L_x_46) ;  /* 0x0000000000248947 */ /* 0x000fea0003800000 */
[----:B------:R-:W-:Y:S02]  /*29b0*/  LOP3.LUT P4, RZ, R63, 0xff, RZ, 0xc0, !PT ;  /* 0x000000ff3fff7812 */ /* 0x000fe4000788c0ff */
[----:B------:R-:W-:Y:S02]  /*29c0*/  PLOP3.LUT P3, PT, P1, PT, PT, 0x80, 0x0 ;  /* 0x000000000000781c */ /* 0x000fe40000f6f070 */
[----:B------:R-:W-:-:S09]  /*29d0*/  PRMT R61, RZ, 0x7610, R61 ;  /* 0x00007610ff3d7816 */ /* 0x000fd2000000003d */
[----:B------:R-:W-:Y:S05]  /*29e0*/  @!P4 BRA `(.L_x_47) ;  /* 0x000000000020c947 */ /* 0x000fea0003800000 */
[----:B------:R-:W-:Y:S01]  /*29f0*/  FSETP.EQ.AND P3, PT, R59, RZ, PT ;  /* 0x000000ff3b00720b */ /* 0x000fe20003f62000 */
[----:B------:R-:W-:Y:S01]  /*2a00*/  IMAD.MOV.U32 R62, RZ, RZ, R59 ;  /* 0x000000ffff3e7224 */ /* 0x000fe200078e003b */
[----:B------:R-:W-:Y:S01]  /*2a10*/  PRMT R61, R63, 0x7610, R61 ;  /* 0x000076103f3d7816 */ /* 0x000fe2000000003d */
[----:B------:R-:W-:Y:S01]  /*2a20*/  IMAD.MOV.U32 R0, RZ, RZ, R59 ;  /* 0x000000ffff007224 */ /* 0x000fe200078e003b */
[----:B------:R-:W-:Y:S09]  /*2a30*/  BRA `(.L_x_47) ;  /* 0x00000000000c7947 */ /* 0x000ff20003800000 */
.L_x_46:
[----:B------:R-:W-:Y:S01]  /*2a40*/  FSETP.EQ.AND P3, PT, R59, RZ, PT ;  /* 0x000000ff3b00720b */ /* 0x000fe20003f62000 */
[--C-:B------:R-:W-:Y:S02]  /*2a50*/  IMAD.MOV.U32 R62, RZ, RZ, R59.reuse ;  /* 0x000000ffff3e7224 */ /* 0x100fe400078e003b */
[----:B------:R-:W-:-:S10]  /*2a60*/  IMAD.MOV.U32 R0, RZ, RZ, R59 ;  /* 0x000000ffff007224 */ /* 0x000fd400078e003b */
.L_x_47:
[----:B-1----:R-:W-:Y:S05]  /*2a70*/  BSYNC B0 ;  /* 0x0000000000007941 */ /* 0x002fea0003800000 */
.L_x_45:
[----:B------:R-:W-:-:S07]  /*2a80*/  SEL R4, RZ, 0x1, P3 ;  /* 0x00000001ff047807 */ /* 0x000fce0001800000 */
.L_x_44:
[----:B------:R-:W-:Y:S04]  /*2a90*/  BSSY B0, `(.L_x_48) ;  /* 0x000000f000007945 */ /* 0x000fe80003800000 */
[----:B------:R-:W-:Y:S05]  /*2aa0*/  @!P0 BRA `(.L_x_49) ;  /* 0x0000000000288947 */ /* 0x000fea0003800000 */
[----:B------:R-:W-:Y:S02]  /*2ab0*/  LOP3.LUT P0, RZ, R58, 0xff, RZ, 0xc0, !PT ;  /* 0x000000ff3aff7812 */ /* 0x000fe4000780c0ff */
[----:B------:R-:W-:Y:S02]  /*2ac0*/  PRMT R63, RZ, 0x7610, R63 ;  /* 0x00007610ff3f7816 */ /* 0x000fe4000000003f */
[----:B------:R-:W-:-:S09]  /*2ad0*/  PRMT R61, RZ, 0x7610, R61 ;  /* 0x00007610ff3d7816 */ /* 0x000fd2000000003d */
[----:B------:R-:W-:Y:S05]  /*2ae0*/  @!P0 BRA `(.L_x_50) ;  /* 0x0000000000248947 */ /* 0x000fea0003800000 */
[----:B------:R-:W-:Y:S01]  /*2af0*/  FSETP.EQ.AND P1, PT, R59, RZ, PT ;  /* 0x000000ff3b00720b */ /* 0x000fe20003f22000 */
[----:B------:R-:W-:Y:S01]  /*2b00*/  IMAD.MOV.U32 R62, RZ, RZ, R59 ;  /* 0x000000ffff3e7224 */ /* 0x000fe200078e003b */
[C---:B------:R-:W-:Y:S01]  /*2b10*/  PRMT R63, R58.reuse, 0x7610, R63 ;  /* 0x000076103a3f7816 */ /* 0x040fe2000000003f */
[----:B------:R-:W-:Y:S01]  /*2b20*/  IMAD.MOV.U32 R0, RZ, RZ, R59 ;  /* 0x000000ffff007224 */ /* 0x000fe200078e003b */
[----:B------:R-:W-:Y:S01]  /*2b30*/  PRMT R61, R58, 0x7610, R61 ;  /* 0x000076103a3d7816 */ /* 0x000fe2000000003d */
[----:B------:R-:W-:Y:S08]  /*2b40*/  BRA `(.L_x_50) ;  /* 0x00000000000c7947 */ /* 0x000ff00003800000 */
.L_x_49:
[----:B------:R-:W-:Y:S01]  /*2b50*/  FSETP.EQ.AND P1, PT, R59, RZ, PT ;  /* 0x000000ff3b00720b */ /* 0x000fe20003f22000 */
[--C-:B------:R-:W-:Y:S02]  /*2b60*/  IMAD.MOV.U32 R62, RZ, RZ, R59.reuse ;  /* 0x000000ffff3e7224 */ /* 0x100fe400078e003b */
[----:B------:R-:W-:-:S10]  /*2b70*/  IMAD.MOV.U32 R0, RZ, RZ, R59 ;  /* 0x000000ffff007224 */ /* 0x000fd400078e003b */
.L_x_50:
[----:B-1----:R-:W-:Y:S05]  /*2b80*/  BSYNC B0 ;  /* 0x0000000000007941 */ /* 0x002fea0003800000 */
.L_x_48:
[----:B------:R-:W-:Y:S01]  /*2b90*/  ULOP3.LUT UR4, UR48, 0x1, URZ, 0x3c, !UPT ;  /* 0x0000000130047892 */ /* 0x000fe2000f8e3c3f */
[----:B------:R-:W-:Y:S01]  /*2ba0*/  PRMT R8, R4, 0x9910, RZ ;  /* 0x0000991004087816 */ /* 0x000fe200000000ff */
[----:B------:R-:W-:Y:S01]  /*2bb0*/  IMAD.MOV.U32 R15, RZ, RZ, R13 ;  /* 0x000000ffff0f7224 */ /* 0x000fe200078e000d */
[----:B------:R-:W-:Y:S09]  /*2bc0*/  @!P2 BRA `(.L_x_51) ;  /* 0x00000000005ca947 */ /* 0x000ff20003800000 */
[----:B------:R-:W1:Y:S01]  /*2bd0*/  LDC.64 R12, c[0x0][0x5d0] ;  /* 0x00017400ff0c7b82 */ /* 0x000e620000000a00 */
[----:B------:R-:W-:Y:S01]  /*2be0*/  SHF.R.U32.HI R6, RZ, 0x5, R6 ;  /* 0x00000005ff067819 */ /* 0x000fe20000011606 */
[----:B------:R-:W-:Y:S01]  /*2bf0*/  USHF.R.S32.HI UR5, URZ, 0x1f, UR43 ;  /* 0x0000001f3f057899 */ /* 0x000fe2000801142b */
[----:B------:R-:W-:-:S03]  /*2c00*/  ISETP.GE.AND P0, PT, R66, 0x1, PT ;  /* 0x000000014200780c */ /* 0x000fc60003f06270 */
[----:B------:R-:W-:Y:S01]  /*2c10*/  IMAD.SHL.U32 R4, R6, 0x10, RZ ;  /* 0x0000001006047824 */ /* 0x000fe200078e00ff */
[C---:B------:R-:W-:Y:S02]  /*2c20*/  ISETP.LT.OR P2, PT, R64.reuse, 0x1, !P0 ;  /* 0x000000014000780c */ /* 0x040fe40004741670 */
[----:B------:R-:W-:Y:S02]  /*2c30*/  ISETP.LT.OR P0, PT, R64, 0x9, !P0 ;  /* 0x000000094000780c */ /* 0x000fe40004701670 */
[----:B------:R-:W-:-:S05]  /*2c40*/  LOP3.LUT R4, R4, 0xfffffff0, R7, 0xe2, !PT ;  /* 0xfffffff004047812 */ /* 0x000fca00078ee207 */
[----:B------:R-:W-:-:S05]  /*2c50*/  VIADD R4, R4, UR42 ;  /* 0x0000002a04047c36 */ /* 0x000fca0008000000 */
[--C-:B------:R-:W-:Y:S01]  /*2c60*/  SHF.R.S32.HI R5, RZ, 0x1f, R4.reuse ;  /* 0x0000001fff057819 */ /* 0x100fe20000011404 */
[C---:B-1----:R-:W-:Y:S02]  /*2c70*/  IMAD R6, R12.reuse, UR5, RZ ;  /* 0x000000050c067c24 */ /* 0x042fe4000f8e02ff */
[----:B------:R-:W-:-:S04]  /*2c80*/  IMAD.WIDE.U32 R4, R12, UR43, R4 ;  /* 0x0000002b0c047c25 */ /* 0x000fc8000f8e0004 */
[----:B------:R-:W-:Y:S01]  /*2c90*/  IMAD R7, R13, UR43, R6 ;  /* 0x0000002b0d077c24 */ /* 0x000fe2000f8e0206 */
[----:B------:R-:W-:-:S03]  /*2ca0*/  LEA R6, P3, R4, R10, 0x1 ;  /* 0x0000000a04067211 */ /* 0x000fc600078608ff */
[----:B------:R-:W-:-:S05]  /*2cb0*/  IMAD.IADD R5, R5, 0x1, R7 ;  /* 0x0000000105057824 */ /* 0x000fca00078e0207 */
[----:B------:R-:W-:-:S05]  /*2cc0*/  LEA.HI.X R7, R4, R11, R5, 0x1, P3 ;  /* 0x0000000b04077211 */ /* 0x000fca00018f0c05 */
[----:B------:R-:W2:Y:S04]  /*2cd0*/  @!P2 LDG.E.U16 R5, desc[UR54][R6.64] ;  /* 0x000000360605a981 */ /* 0x000ea8000c1e1500 */
[----:B------:R-:W3:Y:S01]  /*2ce0*/  @!P0 LDG.E.U16 R4, desc[UR54][R6.64+0x10] ;  /* 0x0000103606048981 */ /* 0x000ee2000c1e1500 */
[----:B------:R-:W-:Y:S01]  /*2cf0*/  IMAD.MOV.U32 R13, RZ, RZ, RZ ;  /* 0x000000ffff0d7224 */ /* 0x000fe200078e00ff */
[----:B--2---:R-:W-:-:S04]  /*2d00*/  @!P2 PRMT R13, R5, 0x5410, RZ ;  /* 0x00005410050da816 */ /* 0x004fc800000000ff */
[----:B---3--:R-:W-:-:S05]  /*2d10*/  @!P0 PRMT R13, R13, 0x5410, R4 ;  /* 0x000054100d0d8816 */ /* 0x008fca0000000004 */
[C---:B------:R-:W-:Y:S01]  /*2d20*/  IMAD.U32 R15, R13.reuse, 0x10000, RZ ;  /* 0x000100000d0f7824 */ /* 0x040fe200078e00ff */
[----:B------:R-:W-:-:S07]  /*2d30*/  LOP3.LUT R13, R13, 0xffff0000, RZ, 0xc0, !PT ;  /* 0xffff00000d0d7812 */ /* 0x000fce00078ec0ff */
.L_x_51:
[----:B------:R-:W-:Y:S01]  /*2d40*/  ISETP.NE.AND P0, PT, R8, RZ, PT ;  /* 0x000000ff0800720c */ /* 0x000fe20003f05270 */
[----:B------:R-:W-:Y:S01]  /*2d50*/  IMAD.U32 R12, RZ, RZ, UR4 ;  /* 0x00000004ff0c7e24 */ /* 0x000fe2000f8e00ff */
[----:B------:R-:W-:Y:S01]  /*2d60*/  BSSY B0, `(.L_x_52) ;  /* 0x000002f000007945 */ /* 0x000fe20003800000 */
[----:B------:R-:W-:Y:S01]  /*2d70*/  IMAD.U32 R14, RZ, RZ, UR47 ;  /* 0x0000002fff0e7e24 */ /* 0x000fe2000f8e00ff */
[----:B------:R-:W-:Y:S02]  /*2d80*/  CS2R R6, SRZ ;  /* 0x0000000000067805 */ /* 0x000fe4000001ff00 */
[----:B------:R-:W-:Y:S02]  /*2d90*/  CS2R R4, SRZ ;  /* 0x0000000000047805 */ /* 0x000fe4000001ff00 */
[----:B------:R-:W-:Y:S02]  /*2da0*/  CS2R R10, SRZ ;  /* 0x00000000000a7805 */ /* 0x000fe4000001ff00 */
[----:B------:R-:W-:-:S03]  /*2db0*/  CS2R R8, SRZ ;  /* 0x0000000000087805 */ /* 0x000fc6000001ff00 */
[----:B------:R-:W-:Y:S05]  /*2dc0*/  @!P0 BRA `(.L_x_53) ;  /* 0x0000000000a08947 */ /* 0x000fea0003800000 */
[----:B------:R-:W-:-:S13]  /*2dd0*/  ISETP.NE.AND P2, PT, R69, 0x3, PT ;  /* 0x000000034500780c */ /* 0x000fda0003f45270 */
[----:B------:R-:W-:Y:S05]  /*2de0*/  @!P2 BRA `(.L_x_54) ;  /* 0x000000000004a947 */ /* 0x000fea0003800000 */
[----:B------:R-:W-:Y:S01]  /*2df0*/  BPT.TRAP 0x1 ;  /* 0x000000040000795c */ /* 0x000fe20000300000 */
.L_x_54:
[----:B------:R-:W-:Y:S01]  /*2e00*/  IMAD.U32 R5, RZ, RZ, UR47 ;  /* 0x0000002fff057e24 */ /* 0x000fe2000f8e00ff */
[----:B------:R-:W-:Y:S02]  /*2e10*/  SHF.L.U32 R4, R12, 0x1f, RZ ;  /* 0x0000001f0c047819 */ /* 0x000fe400000006ff */
[----:B------:R-:W-:Y:S02]  /*2e20*/  CS2R R6, SRZ ;  /* 0x0000000000067805 */ /* 0x000fe4000001ff00 */
[----:B------:R-:W-:-:S04]  /*2e30*/  LEA R5, R5, UR51, 0x3 ;  /* 0x0000003305057c11 */ /* 0x000fc8000f8e18ff */
[----:B------:R-:W1:Y:S02]  /*2e40*/  SYNCS.PHASECHK.TRANS64.TRYWAIT P2, [R5+URZ+0x80], R4 ;  /* 0x00008004050075a7 */ /* 0x000e64000804017f */
[----:B-1----:R-:W-:Y:S05]  /*2e50*/  @!P2 BRA `(.L_x_55) ;  /* 0x000000440084a947 */ /* 0x002fea0003800000 */
.L_x_141:
[----:B-1----:R-:W-:Y:S02]  /*2e60*/  CS2R R4, SRZ ;  /* 0x0000000000047805 */ /* 0x002fe4000001ff00 */
[----:B------:R-:W-:Y:S02]  /*2e70*/  CS2R R10, SRZ ;  /* 0x00000000000a7805 */ /* 0x000fe4000001ff00 */
[----:B------:R-:W-:Y:S01]  /*2e80*/  CS2R R8, SRZ ;  /* 0x0000000000087805 */ /* 0x000fe2000001ff00 */
[----:B------:R-:W-:Y:S06]  /*2e90*/  @P1 BRA `(.L_x_56) ;  /* 0x0000000000541947 */ /* 0x000fec0003800000 */
[C---:B------:R-:W-:Y:S01]  /*2ea0*/  IMAD.SHL.U32 R4, R18.reuse, 0x10, RZ ;  /* 0x0000001012047824 */ /* 0x040fe200078e00ff */
[----:B------:R-:W-:Y:S01]  /*2eb0*/  SHF.R.U32.HI R7, RZ, 0x1, R18 ;  /* 0x00000001ff077819 */ /* 0x000fe20000011612 */
[C---:B------:R-:W-:Y:S01]  /*2ec0*/  IMAD.SHL.U32 R5, R18.reuse, 0x20, RZ ;  /* 0x0000002012057824 */ /* 0x040fe200078e00ff */
[C---:B------:R-:W-:Y:S01]  /*2ed0*/  LOP3.LUT P2, RZ, R18.reuse, 0x4, RZ, 0xc0, !PT ;  /* 0x0000000412ff7812 */ /* 0x040fe2000784c0ff */
[----:B------:R-:W-:Y:S01]  /*2ee0*/  IMAD.SHL.U32 R9, R18, 0x4, RZ ;  /* 0x0000000412097824 */ /* 0x000fe200078e00ff */
[----:B------:R-:W-:Y:S01]  /*2ef0*/  LOP3.LUT R4, R4, 0xe00, RZ, 0xc0, !PT ;  /* 0x00000e0004047812 */ /* 0x000fe200078ec0ff */
[----:B------:R-:W-:Y:S05]  /*2f00*/  WARPSYNC.ALL ;  /* 0x0000000000007948 */ /* 0x000fea0003800000 */
[----:B------:R-:W-:-:S02]  /*2f10*/  LOP3.LUT R6, R5, 0xc0, RZ, 0xc0, !PT ;  /* 0x000000c005067812 */ /* 0x000fc400078ec0ff */
[----:B------:R-:W-:Y:S02]  /*2f20*/  LOP3.LUT R4, R4, 0x20, R5, 0xf8, !PT ;  /* 0x0000002004047812 */ /* 0x000fe400078ef805 */
[----:B------:R-:W-:Y:S02]  /*2f30*/  LOP3.LUT R6, R6, 0x8, R7, 0xf8, !PT ;  /* 0x0000000806067812 */ /* 0x000fe400078ef807 */
[----:B------:R-:W-:Y:S01]  /*2f40*/  LOP3.LUT R4, R4, 0x100, R5, 0xf8, !PT ;  /* 0x0000010004047812 */ /* 0x000fe200078ef805 */
[----:B------:R-:W-:Y:S01]  /*2f50*/  IMAD.U32 R5, RZ, RZ, UR47 ;  /* 0x0000002fff057e24 */ /* 0x000fe2000f8e00ff */
[----:B------:R-:W-:-:S04]  /*2f60*/  LOP3.LUT R9, R6, 0x18, R9, 0x78, !PT ;  /* 0x0000001806097812 */ /* 0x000fc800078e7809 */
[----:B------:R-:W-:-:S05]  /*2f70*/  LOP3.LUT R4, R4, R9, RZ, 0xfc, !PT ;  /* 0x0000000904047212 */ /* 0x000fca00078efcff */
[----:B------:R-:W-:-:S05]  /*2f80*/  IMAD R4, R5, 0x1000, R4 ;  /* 0x0000100005047824 */ /* 0x000fca00078e0204 */
[----:B------:R-:W-:-:S05]  /*2f90*/  LEA R8, R4, UR51, 0x1 ;  /* 0x0000003304087c11 */ /* 0x000fca000f8e08ff */
[C---:B------:R-:W-:Y:S02]  /*2fa0*/  VIADD R5, R8.reuse, 0x200 ;  /* 0x0000020008057836 */ /* 0x040fe40000000000 */
[----:B------:R-:W-:Y:S02]  /*2fb0*/  VIADD R4, R8, 0x220 ;  /* 0x0000022008047836 */ /* 0x000fe40000000000 */
[----:B------:R-:W-:Y:S01]  /*2fc0*/  @P2 VIADD R4, R5, 0xffffffe0 ;  /* 0xffffffe005042836 */ /* 0x000fe20000000000 */
[----:B------:R-:W1:Y:S05]  /*2fd0*/  LDSM.16.M88.4 R8, [R8+0x200] ;  /* 0x000200000808783b */ /* 0x000e6a0000000200 */
[----:B------:R-:W2:Y:S02]  /*2fe0*/  LDSM.16.M88.4 R4, [R4] ;  /* 0x000000000404783b */ /* 0x000ea40000000200 */
.L_x_56:
[----:B------:R-:W-:-:S04]  /*2ff0*/  UIADD3 UR4, UR47, 0x1, URZ ;  /* 0x000000012f047890 */ /* 0x000fc8000fffe03f */
[----:B------:R-:W-:-:S04]  /*3000*/  UISETP.NE.AND UP0, UPT, UR4, 0x3, UPT ;  /* 0x000000030400788c */ /* 0x000fc8000bf05270 */
[----:B------:R-:W-:Y:S02]  /*3010*/  USEL UR5, URZ, 0x1, UP0 ;  /* 0x000000013f057887 */ /* 0x000fe40008000000 */
[----:B------:R-:W-:-:S04]  /*3020*/  USEL UR4, UR4, URZ, UP0 ;  /* 0x0000003f04047287 */ /* 0x000fc80008000000 */
[----:B------:R-:W-:Y:S02]  /*3030*/  LOP3.LUT R12, R12, UR5, RZ, 0x3c, !PT ;  /* 0x000000050c0c7c12 */ /* 0x000fe4000f8e3cff */
[----:B------:R-:W-:-:S07]  /*3040*/  IMAD.U32 R14, RZ, RZ, UR4 ;  /* 0x00000004ff0e7e24 */ /* 0x000fce000f8e00ff */
.L_x_53:
[----:B------:R-:W-:Y:S05]  /*3050*/  BSYNC B0 ;  /* 0x0000000000007941 */ /* 0x000fea0003800000 */
.L_x_52:
[C---:B------:R-:W-:Y:S01]  /*3060*/  IMAD.SHL.U32 R74, R18.reuse, 0x20, RZ ;  /* 0x00000020124a7824 */ /* 0x040fe200078e00ff */
[----:B------:R-:W-:Y:S01]  /*3070*/  SHF.R.U32.HI R64, RZ, 0x1, R18 ;  /* 0x00000001ff407819 */ /* 0x000fe20000011612 */
[C---:B------:R-:W-:Y:S01]  /*3080*/  IMAD.SHL.U32 R21, R18.reuse, 0x10, RZ ;  /* 0x0000001012157824 */ /* 0x040fe200078e00ff */
[----:B-1----:R-:W-:Y:S01]  /*3090*/  LOP3.LUT R66, R9, 0xffff0000, RZ, 0xc0, !PT ;  /* 0xffff000009427812 */ /* 0x002fe200078ec0ff */
[----:B------:R-:W-:Y:S01]  /*30a0*/  IMAD.SHL.U32 R76, R18, 0x4, RZ ;  /* 0x00000004124c7824 */ /* 0x000fe200078e00ff */
[----:B------:R-:W-:Y:S01]  /*30b0*/  LOP3.LUT R23, R74, 0xc0, RZ, 0xc0, !PT ;  /* 0x000000c04a177812 */ /* 0x000fe200078ec0ff */
[----:B------:R-:W-:Y:S01]  /*30c0*/  IMAD.U32 R20, R8, 0x10000, RZ ;  /* 0x0001000008147824 */ /* 0x000fe200078e00ff */
[----:B------:R-:W-:Y:S01]  /*30d0*/  LOP3.LUT R21, R21, 0xe00, RZ, 0xc0, !PT ;  /* 0x00000e0015157812 */ /* 0x000fe200078ec0ff */
[----:B------:R-:W-:Y:S01]  /*30e0*/  IMAD.U32 R68, R10, 0x10000, RZ ;  /* 0x000100000a447824 */ /* 0x000fe200078e00ff */
[----:B------:R-:W-:Y:S01]  /*30f0*/  LOP3.LUT R23, R23, 0x8, R64, 0xf8, !PT ;  /* 0x0000000817177812 */ /* 0x000fe200078ef840 */
[----:B------:R-:W-:Y:S01]  /*3100*/  IMAD.U32 R64, R9, 0x10000, RZ ;  /* 0x0001000009407824 */ /* 0x000fe200078e00ff */
[----:B------:R-:W-:Y:S01]  /*3110*/  LOP3.LUT R21, R21, 0x20, R74, 0xf8, !PT ;  /* 0x0000002015157812 */ /* 0x000fe200078ef84a */
[C-C-:B-----5:R-:W-:Y:S01]  /*3120*/  FFMA R26, R60.reuse, R26, R13.reuse ;  /* 0x0000001a3c1a7223 */ /* 0x160fe2000000000d */
[----:B------:R-:W-:Y:S01]  /*3130*/  LOP3.LUT R90, R23, 0x18, R76, 0x78, !PT ;  /* 0x00000018175a7812 */ /* 0x000fe200078e784c */
[----:B------:R-:W-:Y:S01]  /*3140*/  FFMA R27, R60, R27, R13 ;  /* 0x0000001b3c1b7223 */ /* 0x000fe2000000000d */
[----:B------:R-:W-:Y:S01]  /*3150*/  LOP3.LUT R21, R21, 0x100, R74, 0xf8, !PT ;  /* 0x0000010015157812 */ /* 0x000fe200078ef84a */
[C---:B--2---:R-:W-:Y:S01]  /*3160*/  IMAD.U32 R74, R4.reuse, 0x10000, RZ ;  /* 0x00010000044a7824 */ /* 0x044fe200078e00ff */
[----:B------:R-:W-:Y:S01]  /*3170*/  LOP3.LUT R76, R4, 0xffff0000, RZ, 0xc0, !PT ;  /* 0xffff0000044c7812 */ /* 0x000fe200078ec0ff */
[-C--:B------:R-:W-:Y:S01]  /*3180*/  FMUL R71, R64, R65.reuse ;  /* 0x0000004140477220 */ /* 0x080fe20000400000 */
[----:B------:R-:W-:Y:S01]  /*3190*/  LOP3.LUT R4, R18, 0xff, RZ, 0xc0, !PT ;  /* 0x000000ff12047812 */ /* 0x000fe200078ec0ff */
[----:B------:R-:W-:Y:S01]  /*31a0*/  FMUL R66, R66, R65 ;  /* 0x0000004142427220 */ /* 0x000fe20000400000 */
[----:B------:R-:W-:Y:S01]  /*31b0*/  LOP3.LUT R8, R8, 0xffff0000, RZ, 0xc0, !PT ;  /* 0xffff000008087812 */ /* 0x000fe200078ec0ff */
[--C-:B------:R-:W-:Y:S01]  /*31c0*/  FFMA R24, R60, R24, R15.reuse ;  /* 0x000000183c187223 */ /* 0x100fe2000000000f */
[----:B------:R-:W-:Y:S01]  /*31d0*/  LOP3.LUT R10, R10, 0xffff0000, RZ, 0xc0, !PT ;  /* 0xffff00000a0a7812 */ /* 0x000fe200078ec0ff */
[----:B------:R-:W-:Y:S01]  /*31e0*/  VIADD R4, R4, 0x1f ;  /* 0x0000001f04047836 */ /* 0x000fe20000000000 */
[----:B------:R-:W-:Y:S01]  /*31f0*/  LOP3.LUT R83, R21, R90, RZ, 0xfc, !PT ;  /* 0x0000005a15537212 */ /* 0x000fe200078efcff */
[C-C-:B------:R-:W-:Y:S01]  /*3200*/  FFMA R25, R60.reuse, R25, R15.reuse ;  /* 0x000000193c197223 */ /* 0x140fe2000000000f */
[C-C-:B------:R-:W-:Y:S01]  /*3210*/  FFMA R28, R60.reuse, R28, R15.reuse ;  /* 0x0000001c3c1c7223 */ /* 0x140fe2000000000f */
[----:B------:R-:W-:Y:S01]  /*3220*/  FFMA R29, R60, R29, R15 ;  /* 0x0000001d3c1d7223 */ /* 0x000fe2000000000f */
[-C--:B------:R-:W-:Y:S01]  /*3230*/  FMUL R23, R20, R65.reuse ;  /* 0x0000004114177220 */ /* 0x080fe20000400000 */
[-C--:B------:R-:W-:Y:S01]  /*3240*/  FMUL R90, R8, R65.reuse ;  /* 0x00000041085a7220 */ /* 0x080fe20000400000 */
[-C--:B------:R-:W-:Y:S01]  /*3250*/  FMUL R73, R68, R65.reuse ;  /* 0x0000004144497220 */ /* 0x080fe20000400000 */
[----:B------:R-:W-:Y:S01]  /*3260*/  FMUL R64, R10, R65 ;  /* 0x000000410a407220 */ /* 0x000fe20000400000 */
[C---:B------:R-:W-:Y:S01]  /*3270*/  IMAD.U32 R78, R5.reuse, 0x10000, RZ ;  /* 0x00010000054e7824 */ /* 0x040fe200078e00ff */
[----:B------:R-:W-:Y:S01]  /*3280*/  LOP3.LUT R80, R5, 0xffff0000, RZ, 0xc0, !PT ;  /* 0xffff000005507812 */ /* 0x000fe200078ec0ff */
[C---:B------:R-:W-:Y:S01]  /*3290*/  IMAD.U32 R82, R6.reuse, 0x10000, RZ ;  /* 0x0001000006527824 */ /* 0x040fe200078e00ff */
[----:B------:R-:W-:Y:S01]  /*32a0*/  LOP3.LUT R84, R6, 0xffff0000, RZ, 0xc0, !PT ;  /* 0xffff000006547812 */ /* 0x000fe200078ec0ff */
[----:B------:R-:W-:Y:S01]  /*32b0*/  FADD R5, R26, R71 ;  /* 0x000000471a057221 */ /* 0x000fe20000000000 */
[----:B------:R-:W-:Y:S01]  /*32c0*/  ISETP.GT.U32.AND P2, PT, R4, 0x3e, PT ;  /* 0x0000003e0400780c */ /* 0x000fe20003f44070 */
[----:B------:R-:W-:Y:S01]  /*32d0*/  FADD R6, R27, R66 ;  /* 0x000000421b067221 */ /* 0x000fe20000000000 */
[----:B------:R-:W-:Y:S01]  /*32e0*/  FADD R4, R24, R23 ;  /* 0x0000001718047221 */ /* 0x000fe20000000000 */
[----:B------:R-:W-:Y:S01]  /*32f0*/  FADD R25, R25, R90 ;  /* 0x0000005a19197221 */ /* 0x000fe20000000000 */
[----:B------:R-:W-:Y:S01]  /*3300*/  FADD R28, R28, R73 ;  /* 0x000000491c1c7221 */ /* 0x000fe20000000000 */
[----:B------:R-:W-:Y:S01]  /*3310*/  FADD R29, R29, R64 ;  /* 0x000000401d1d7221 */ /* 0x000fe20000000000 */
[C---:B------:R-:W-:Y:S01]  /*3320*/  LOP3.LUT R72, R11.reuse, 0xffff0000, RZ, 0xc0, !PT ;  /* 0xffff00000b487812 */ /* 0x040fe200078ec0ff */
[----:B------:R-:W-:Y:S01]  /*3330*/  IMAD.U32 R70, R11, 0x10000, RZ ;  /* 0x000100000b467824 */ /* 0x000fe200078e00ff */
[C---:B------:R-:W-:Y:S01]  /*3340*/  LOP3.LUT R88, R7.reuse, 0xffff0000, RZ, 0xc0, !PT ;  /* 0xffff000007587812 */ /* 0x040fe200078ec0ff */
[----:B------:R-:W-:Y:S01]  /*3350*/  IMAD.U32 R86, R7, 0x10000, RZ ;  /* 0x0001000007567824 */ /* 0x000fe200078e00ff */
[----:B------:R-:W-:Y:S01]  /*3360*/  F2FP.BF16.F32.PACK_AB R5, R6, R5 ;  /* 0x000000050605723e */ /* 0x000fe200000010ff */
[----:B------:R-:W-:Y:S01]  /*3370*/  IMAD.U32 R24, RZ, RZ, UR47 ;  /* 0x0000002fff187e24 */ /* 0x000fe2000f8e00ff */
[----:B------:R-:W-:Y:S01]  /*3380*/  F2FP.BF16.F32.PACK_AB R4, R25, R4 ;  /* 0x000000041904723e */ /* 0x000fe200000010ff */
[C-C-:B------:R-:W-:Y:S01]  /*3390*/  FFMA R30, R60.reuse, R30, R13.reuse ;  /* 0x0000001e3c1e7223 */ /* 0x140fe2000000000d */
[----:B------:R-:W-:Y:S01]  /*33a0*/  F2FP.BF16.F32.PACK_AB R6, R29, R28 ;  /* 0x0000001c1d06723e */ /* 0x000fe200000010ff */
[--C-:B------:R-:W-:Y:S01]  /*33b0*/  FFMA R31, R60, R31, R13.reuse ;  /* 0x0000001f3c1f7223 */ /* 0x100fe2000000000d */
[-C--:B------:R-:W-:Y:S01]  /*33c0*/  FMUL R75, R70, R65.reuse ;  /* 0x00000041464b7220 */ /* 0x080fe20000400000 */
[----:B------:R-:W-:Y:S01]  /*33d0*/  FMUL R72, R72, R65 ;  /* 0x0000004148487220 */ /* 0x000fe20000400000 */
[C-C-:B------:R-:W-:Y:S01]  /*33e0*/  FFMA R34, R60.reuse, R34, R13.reuse ;  /* 0x000000223c227223 */ /* 0x140fe2000000000d */
[C-C-:B------:R-:W-:Y:S01]  /*33f0*/  FFMA R35, R60.reuse, R35, R13.reuse ;  /* 0x000000233c237223 */ /* 0x140fe2000000000d */
[C-C-:B------:R-:W-:Y:S01]  /*3400*/  FFMA R38, R60.reuse, R38, R13.reuse ;  /* 0x000000263c267223 */ /* 0x140fe2000000000d */
[----:B------:R-:W-:Y:S01]  /*3410*/  FFMA R39, R60, R39, R13 ;  /* 0x000000273c277223 */ /* 0x000fe2000000000d */
[-C--:B------:R-:W-:Y:S01]  /*3420*/  FMUL R25, R78, R65.reuse ;  /* 0x000000414e197220 */ /* 0x080fe20000400000 */
[-C--:B------:R-:W-:Y:S01]  /*3430*/  FMUL R80, R80, R65.reuse ;  /* 0x0000004150507220 */ /* 0x080fe20000400000 */
[-C--:B------:R-:W-:Y:S01]  /*3440*/  FMUL R29, R86, R65.reuse ;  /* 0x00000041561d7220 */ /* 0x080fe20000400000 */
[----:B------:R-:W-:Y:S01]  /*3450*/  FMUL R88, R88, R65 ;  /* 0x0000004158587220 */ /* 0x000fe20000400000 */
[C-C-:B------:R-:W-:Y:S01]  /*3460*/  FFMA R32, R60.reuse, R32, R15.reuse ;  /* 0x000000203c207223 */ /* 0x140fe2000000000f */
[--C-:B------:R-:W-:Y:S01]  /*3470*/  FFMA R33, R60, R33, R15.reuse ;  /* 0x000000213c217223 */ /* 0x100fe2000000000f */
[-C--:B------:R-:W-:Y:S01]  /*3480*/  FMUL R77, R74, R65.reuse ;  /* 0x000000414a4d7220 */ /* 0x080fe20000400000 */
[----:B------:R-:W-:Y:S01]  /*3490*/  FMUL R76, R76, R65 ;  /* 0x000000414c4c7220 */ /* 0x000fe20000400000 */
[C-C-:B------:R-:W-:Y:S01]  /*34a0*/  FFMA R36, R60.reuse, R36, R15.reuse ;  /* 0x000000243c247223 */ /* 0x140fe2000000000f */
[----:B------:R-:W-:Y:S01]  /*34b0*/  FFMA R37, R60, R37, R15 ;  /* 0x000000253c257223 */ /* 0x000fe2000000000f */
[----:B------:R-:W-:-:S02]  /*34c0*/  IMAD.MOV.U32 R21, RZ, RZ, 0x20 ;  /* 0x00000020ff157424 */ /* 0x000fc400078e00ff */
[-C--:B------:R-:W-:Y:S01]  /*34d0*/  FMUL R27, R82, R65.reuse ;  /* 0x00000041521b7220 */ /* 0x080fe20000400000 */
[----:B------:R-:W-:Y:S01]  /*34e0*/  FMUL R84, R84, R65 ;  /* 0x0000004154547220 */ /* 0x000fe20000400000 */
[----:B------:R-:W-:Y:S01]  /*34f0*/  IMAD R24, R24, 0x1000, R83 ;  /* 0x0000100018187824 */ /* 0x000fe200078e0253 */
[----:B------:R-:W-:Y:S01]  /*3500*/  LOP3.LUT P3, RZ, R18, 0x4, RZ, 0xc0, !PT ;  /* 0x0000000412ff7812 */ /* 0x000fe2000786c0ff */
[----:B------:R-:W-:Y:S01]  /*3510*/  FADD R7, R30, R75 ;  /* 0x0000004b1e077221 */ /* 0x000fe20000000000 */
        /* <DEDUP_REMOVED lines=9> */
[----:B------:R-:W-:Y:S01]  /*35b0*/  SEL R21, R21, 0xffffffe0, !P3 ;  /* 0xffffffe015157807 */ /* 0x000fe20005800000 */
[----:B------:R-:W-:Y:S05]  /*35c0*/  WARPSYNC.ALL ;  /* 0x0000000000007948 */ /* 0x000fea0003800000 */
[----:B------:R-:W-:Y:S01]  /*35d0*/  LEA R24, R24, UR51, 0x1 ;  /* 0x0000003318187c11 */ /* 0x000fe2000f8e08ff */
[----:B------:R-:W-:Y:S01]  /*35e0*/  BSSY B0, `(.L_x_57) ;  /* 0x0000017000007945 */ /* 0x000fe20003800000 */
[----:B------:R-:W-:-:S02]  /*35f0*/  F2FP.BF16.F32.PACK_AB R7, R8, R7 ;  /* 0x000000070807723e */ /* 0x000fc400000010ff */
[----:B------:R-:W-:Y:S02]  /*3600*/  F2FP.BF16.F32.PACK_AB R9, R10, R9 ;  /* 0x000000090a09723e */ /* 0x000fe400000010ff */
[----:B------:R-:W-:Y:S01]  /*3610*/  F2FP.BF16.F32.PACK_AB R11, R20, R11 ;  /* 0x0000000b140b723e */ /* 0x000fe200000010ff */
[----:B------:R1:W-:Y:S01]  /*3620*/  STSM.16.M88.4 [R24+0x200], R4 ;  /* 0x0002000418007844 */ /* 0x0003e20000000200 */
[----:B------:R-:W-:Y:S02]  /*3630*/  F2FP.BF16.F32.PACK_AB R8, R33, R32 ;  /* 0x000000202108723e */ /* 0x000fe400000010ff */
[----:B------:R-:W-:Y:S02]  /*3640*/  F2FP.BF16.F32.PACK_AB R10, R37, R36 ;  /* 0x00000024250a723e */ /* 0x000fe400000010ff */
[----:B------:R-:W-:-:S05]  /*3650*/  IADD3 R20, R21, 0x200, R24 ;  /* 0x0000020015147810 */ /* 0x000fca0007ffe018 */
[----:B------:R1:W-:Y:S01]  /*3660*/  STSM.16.M88.4 [R20], R8 ;  /* 0x0000000814007844 */ /* 0x0003e20000000200 */
[----:B------:R-:W-:Y:S01]  /*3670*/  @!PT LDS RZ, [RZ] ;  /* 0x00000000fffff984 */ /* 0x000fe20000000800 */
[----:B------:R-:W-:Y:S01]  /*3680*/  @!PT LDS RZ, [RZ] ;  /* 0x00000000fffff984 */ /* 0x000fe20000000800 */
[----:B------:R-:W-:Y:S01]  /*3690*/  @!PT LDS RZ, [RZ] ;  /* 0x00000000fffff984 */ /* 0x000fe20000000800 */
[----:B------:R-:W-:Y:S01]  /*36a0*/  @!PT LDS RZ, [RZ] ;  /* 0x00000000fffff984 */ /* 0x000fe20000000800 */
[----:B------:R2:W-:Y:S06]  /*36b0*/  MEMBAR.ALL.CTA ;  /* 0x0000000000007992 */ /* 0x0005ec0000008000 */
[----:B--2---:R-:W2:Y:S02]  /*36c0*/  FENCE.VIEW.ASYNC.S ;  /* 0x00000000000073c6 */ /* 0x004ea40000000000 */
[----:B--2---:R-:W-:Y:S06]  /*36d0*/  BAR.SYNC.DEFER_BLOCKING 0x1, 0x100 ;  /* 0x0044000000007b1d */ /* 0x004fec0000010000 */
[----:B------:R-:W-:Y:S05]  /*36e0*/  @P2 BRA `(.L_x_58) ;  /* 0x0000000000182947 */ /* 0x000fea0003800000 */
[----:B------:R-:W-:Y:S02]  /*36f0*/  ULEA UR40, UR47, UR51, 0xd ;  /* 0x000000332f287291 */ /* 0x000fe4000f8e683f */
[----:B------:R-:W-:Y:S02]  /*3700*/  UIADD3 UR4, UP0, UR56, 0x4f0, URZ ;  /* 0x000004f038047890 */ /* 0x000fe4000ff1e03f */
[----:B------:R-:W-:Y:S02]  /*3710*/  UIADD3 UR40, UR40, 0x200, URZ ;  /* 0x0000020028287890 */ /* 0x000fe4000fffe03f */
[----:B------:R-:W-:-:S09]  /*3720*/  UIADD3.X UR5, URZ, UR57, URZ, UP0, !UPT ;  /* 0x000000393f057290 */ /* 0x000fd200087fe43f */
[----:B------:R2:W-:Y:S02]  /*3730*/  UTMASTG.3D [UR40], [UR4] ;  /* 0x00000028040073b5 */ /* 0x0005e40008010000 */
[----:B--2---:R0:W-:Y:S02]  /*3740*/  UTMACMDFLUSH ;  /* 0x00000000000079b7 */ /* 0x0041e40000000000 */
.L_x_58:
[----:B------:R-:W-:Y:S05]  /*3750*/  BSYNC B0 ;  /* 0x0000000000007941 */ /* 0x000fea0003800000 */
.L_x_57:
[----:B------:R-:W-:Y:S01]  /*3760*/  UIADD3 UR4, UR47, 0x1, URZ ;  /* 0x000000012f047890 */ /* 0x000fe2000fffe03f */
[----:B------:R-:W-:Y:S01]  /*3770*/  BSSY B0, `(.L_x_59) ;  /* 0x0000008000007945 */ /* 0x000fe20003800000 */
[----:B------:R-:W-:Y:S02]  /*3780*/  UIADD3 UR8, UR49, UR39, URZ ;  /* 0x0000002731087290 */ /* 0x000fe4000fffe03f */
[----:B------:R-:W-:-:S04]  /*3790*/  UISETP.NE.AND UP0, UPT, UR4, 0x3, UPT ;  /* 0x000000030400788c */ /* 0x000fc8000bf05270 */
[----:B------:R-:W-:Y:S02]  /*37a0*/  USEL UR9, URZ, 0x1, UP0 ;  /* 0x000000013f097887 */ /* 0x000fe40008000000 */
[----:B------:R-:W-:Y:S02]  /*37b0*/  USEL UR10, UR4, URZ, UP0 ;  /* 0x0000003f040a7287 */ /* 0x000fe40008000000 */
[----:B------:R-:W-:Y:S01]  /*37c0*/  ULOP3.LUT UR9, UR48, UR9, URZ, 0x3c, !UPT ;  /* 0x0000000930097292 */ /* 0x000fe2000f8e3c3f */
[----:B------:R-:W-:Y:S11]  /*37d0*/  @P2 BRA `(.L_x_60) ;  /* 0x0000000000042947 */ /* 0x000ff60003800000 */
[----:B------:R-:W-:-:S04]  /*37e0*/  DEPBAR.LE SB0, 0x1 ;  /* 0x000080400000791a */ /* 0x000fc80000000000 */
.L_x_60:
[----:B------:R-:W-:Y:S05]  /*37f0*/  BSYNC B0 ;  /* 0x0000000000007941 */ /* 0x000fea0003800000 */
.L_x_59:
[----:B------:R-:W-:Y:S01]  /*3800*/  USHF.R.U32.HI UR4, URZ, 0x3, UR8 ;  /* 0x000000033f047899 */ /* 0x000fe20008011608 */
[----:B------:R-:W-:Y:S01]  /*3810*/  BAR.SYNC.DEFER_BLOCKING 0x1, 0x100 ;  /* 0x0044000000007b1d */ /* 0x000fe20000010000 */
[----:B------:R-:W-:Y:S01]  /*3820*/  UISETP.GT.U32.AND UP0, UPT, UR8, 0x7, UPT ;  /* 0x000000070800788c */ /* 0x000fe2000bf04070 */
[----:B------:R-:W-:Y:S01]  /*3830*/  ISETP.NE.AND P3, PT, RZ, UR37, PT ;  /* 0x00000025ff007c0c */ /* 0x000fe2000bf65270 */
[----:B------:R-:W-:Y:S02]  /*3840*/  ULOP3.LUT UR4, UR4, 0x1, URZ, 0xc0, !UPT ;  /* 0x0000000104047892 */ /* 0x000fe4000f8ec03f */
[----:B------:R-:W-:Y:S02]  /*3850*/  UISETP.LT.U32.AND UP1, UPT, UR49, 0x8, UP0 ;  /* 0x000000083100788c */ /* 0x000fe40008721070 */
[----:B------:R-:W-:Y:S02]  /*3860*/  UISETP.NE.U32.AND UP2, UPT, UR4, 0x1, UPT ;  /* 0x000000010400788c */ /* 0x000fe4000bf45070 */
[----:B------:R-:W-:-:S02]  /*3870*/  USEL UR5, URZ, 0x1, !UP1 ;  /* 0x000000013f057887 */ /* 0x000fc4000c800000 */
[----:B------:R-:W-:-:S04]  /*3880*/  UISETP.GT.U32.AND UP0, UPT, UR49, 0x7, !UP2 ;  /* 0x000000073100788c */ /* 0x000fc8000d704070 */
[----:B------:R-:W-:-:S04]  /*3890*/  USEL UR4, URZ, 0x1, !UP0 ;  /* 0x000000013f047887 */ /* 0x000fc8000c000000 */
[----:B------:R-:W-:Y:S01]  /*38a0*/  ULOP3.LUT UR38, UR4, UR38, UR5, 0x96, !UPT ;  /* 0x0000002604267292 */ /* 0x000fe2000f8e9605 */
[----:B------:R-:W-:Y:S11]  /*38b0*/  @!P3 BRA `(.L_x_61) ;  /* 0x000000000034b947 */ /* 0x000ff60003800000 */
[----:B------:R-:W-:Y:S04]  /*38c0*/  BSSY B0, `(.L_x_62) ;  /* 0x0000009000007945 */ /* 0x000fe80003800000 */
[----:B------:R-:W-:Y:S05]  /*38d0*/  @!P0 BRA `(.L_x_63) ;  /* 0x00000000001c8947 */ /* 0x000fea0003800000 */
[----:B------:R-:W-:-:S13]  /*38e0*/  ISETP.NE.AND P3, PT, R69, 0x3, PT ;  /* 0x000000034500780c */ /* 0x000fda0003f65270 */
[----:B------:R-:W-:Y:S05]  /*38f0*/  @!P3 BRA `(.L_x_64) ;  /* 0x000000000004b947 */ /* 0x000fea0003800000 */
[----:B------:R-:W-:Y:S01]  /*3900*/  BPT.TRAP 0x1 ;  /* 0x000000040000795c */ /* 0x000fe20000300000 */
.L_x_64:
[----:B------:R-:W-:-:S04]  /*3910*/  ULEA UR4, UR36, UR51, 0x3 ;  /* 0x0000003324047291 */ /* 0x000fc8000f8e183f */
[----:B------:R-:W-:-:S04]  /*3920*/  UIADD3 UR4, UR4, 0x98, URZ ;  /* 0x0000009804047890 */ /* 0x000fc8000fffe03f */
[----:B------:R-:W-:-:S09]  /*3930*/  UPRMT UR4, UR50, 0x654, UR4 ;  /* 0x0000065432047896 */ /* 0x000fd20008000004 */
[----:B------:R-:W-:Y:S03]  /*3940*/  SYNCS.ARRIVE.TRANS64.RED.A1T0 RZ, [UR4], RZ ;  /* 0x000000ffffff79a7 */ /* 0x000fe60008100404 */
.L_x_63:
[----:B------:R-:W-:Y:S05]  /*3950*/  BSYNC B0 ;  /* 0x0000000000007941 */ /* 0x000fea0003800000 */
.L_x_62:
[----:B------:R-:W-:-:S04]  /*3960*/  UIADD3 UR36, UR36, 0x1, URZ ;  /* 0x0000000124247890 */ /* 0x000fc8000fffe03f */
[----:B------:R-:W-:-:S04]  /*3970*/  UISETP.NE.AND UP0, UPT, UR36, 0x3, UPT ;  /* 0x000000032400788c */ /* 0x000fc8000bf05270 */
[----:B------:R-:W-:-:S12]  /*3980*/  USEL UR36, UR36, URZ, UP0 ;  /* 0x0000003f24247287 */ /* 0x000fd80008000000 */
.L_x_61:
[----:B------:R-:W-:Y:S04]  /*3990*/  BSSY B0, `(.L_x_65) ;  /* 0x0000032000007945 */ /* 0x000fe80003800000 */
[----:B------:R-:W-:Y:S05]  /*39a0*/  @!P0 BRA `(.L_x_66) ;  /* 0x0000000000c08947 */ /* 0x000fea0003800000 */
[----:B------:R-:W-:-:S13]  /*39b0*/  ISETP.NE.AND P3, PT, R69, 0x3, PT ;  /* 0x000000034500780c */ /* 0x000fda0003f65270 */
[----:B------:R-:W-:Y:S05]  /*39c0*/  @!P3 BRA `(.L_x_67) ;  /* 0x000000000004b947 */ /* 0x000fea0003800000 */
[----:B------:R-:W-:Y:S01]  /*39d0*/  BPT.TRAP 0x1 ;  /* 0x000000040000795c */ /* 0x000fe20000300000 */
.L_x_67:
[----:B------:R-:W-:Y:S01]  /*39e0*/  SHF.L.U32 R12, R12, 0x1f, RZ ;  /* 0x0000001f0c0c7819 */ /* 0x000fe200000006ff */
[----:B------:R-:W-:Y:S01]  /*39f0*/  BSSY B1, `(.L_x_68) ;  /* 0x0000004000017945 */ /* 0x000fe20003800000 */
[----:B-1----:R-:W-:-:S04]  /*3a00*/  LEA R5, R14, UR51, 0x3 ;  /* 0x000000330e057c11 */ /* 0x002fc8000f8e18ff */
[----:B------:R-:W1:Y:S02]  /*3a10*/  SYNCS.PHASECHK.TRANS64.TRYWAIT P3, [R5+URZ+0x80], R12 ;  /* 0x0000800c050075a7 */ /* 0x000e64000806017f */
[----:B-1----:R-:W-:Y:S05]  /*3a20*/  @!P3 BRA `(.L_x_69) ;  /* 0x0000003800a4b947 */ /* 0x002fea0003800000 */
.L_x_142:
[----:B------:R-:W-:Y:S05]  /*3a30*/  BSYNC B1 ;  /* 0x0000000000017941 */ /* 0x000fea0003800000 */
.L_x_68:
[----:B------:R-:W-:Y:S05]  /*3a40*/  @P1 BRA `(.L_x_66) ;  /* 0x0000000000981947 */ /* 0x000fea0003800000 */
[----:B------:R-:W-:Y:S01]  /*3a50*/  IMAD R14, R14, 0x1000, R83 ;  /* 0x000010000e0e7824 */ /* 0x000fe200078e0253 */
[----:B------:R-:W-:Y:S05]  /*3a60*/  WARPSYNC.ALL ;  /* 0x0000000000007948 */ /* 0x000fea0003800000 */
[----:B------:R-:W-:-:S05]  /*3a70*/  LEA R14, R14, UR51, 0x1 ;  /* 0x000000330e0e7c11 */ /* 0x000fca000f8e08ff */
[----:B------:R-:W-:Y:S01]  /*3a80*/  IMAD.IADD R25, R21, 0x1, R14 ;  /* 0x0000000115197824 */ /* 0x000fe200078e020e */
[----:B-1----:R-:W1:Y:S05]  /*3a90*/  LDSM.16.M88.4 R4, [R14+0x200] ;  /* 0x000200000e04783b */ /* 0x002e6a0000000200 */
[----:B------:R-:W2:Y:S01]  /*3aa0*/  LDSM.16.M88.4 R24, [R25+0x200] ;  /* 0x000200001918783b */ /* 0x000ea20000000200 */
[C---:B-1----:R-:W-:Y:S01]  /*3ab0*/  IMAD.U32 R8, R4.reuse, 0x10000, RZ ;  /* 0x0001000004087824 */ /* 0x042fe200078e00ff */
[----:B------:R-:W-:Y:S01]  /*3ac0*/  LOP3.LUT R4, R4, 0xffff0000, RZ, 0xc0, !PT ;  /* 0xffff000004047812 */ /* 0x000fe200078ec0ff */
[C---:B------:R-:W-:Y:S01]  /*3ad0*/  IMAD.U32 R12, R6.reuse, 0x10000, RZ ;  /* 0x00010000060c7824 */ /* 0x040fe200078e00ff */
[C---:B------:R-:W-:Y:S01]  /*3ae0*/  LOP3.LUT R66, R5.reuse, 0xffff0000, RZ, 0xc0, !PT ;  /* 0xffff000005427812 */ /* 0x040fe200078ec0ff */
[----:B------:R-:W-:Y:S01]  /*3af0*/  IMAD.U32 R10, R5, 0x10000, RZ ;  /* 0x00010000050a7824 */ /* 0x000fe200078e00ff */
[----:B------:R-:W-:Y:S01]  /*3b00*/  LOP3.LUT R6, R6, 0xffff0000, RZ, 0xc0, !PT ;  /* 0xffff000006067812 */ /* 0x000fe200078ec0ff */
[----:B--2---:R-:W-:Y:S01]  /*3b10*/  IMAD.U32 R14, R24, 0x10000, RZ ;  /* 0x00010000180e7824 */ /* 0x004fe200078e00ff */
[C---:B------:R-:W-:Y:S01]  /*3b20*/  LOP3.LUT R72, R7.reuse, 0xffff0000, RZ, 0xc0, !PT ;  /* 0xffff000007487812 */ /* 0x040fe200078ec0ff */
[----:B------:R-:W-:Y:S01]  /*3b30*/  IMAD.U32 R30, R26, 0x10000, RZ ;  /* 0x000100001a1e7824 */ /* 0x000fe200078e00ff */
[----:B------:R-:W-:Y:S01]  /*3b40*/  LOP3.LUT R24, R24, 0xffff0000, RZ, 0xc0, !PT ;  /* 0xffff000018187812 */ /* 0x000fe200078ec0ff */
[----:B------:R-:W-:Y:S01]  /*3b50*/  IMAD.U32 R20, R7, 0x10000, RZ ;  /* 0x0001000007147824 */ /* 0x000fe200078e00ff */
[C---:B------:R-:W-:Y:S01]  /*3b60*/  LOP3.LUT R80, R25.reuse, 0xffff0000, RZ, 0xc0, !PT ;  /* 0xffff000019507812 */ /* 0x040fe200078ec0ff */
[----:B------:R-:W-:Y:S01]  /*3b70*/  IMAD.U32 R28, R25, 0x10000, RZ ;  /* 0x00010000191c7824 */ /* 0x000fe200078e00ff */
[----:B------:R-:W-:Y:S01]  /*3b80*/  LOP3.LUT R26, R26, 0xffff0000, RZ, 0xc0, !PT ;  /* 0xffff00001a1a7812 */ /* 0x000fe200078ec0ff */
[C---:B------:R-:W-:Y:S01]  /*3b90*/  IMAD.U32 R32, R27.reuse, 0x10000, RZ ;  /* 0x000100001b207824 */ /* 0x040fe200078e00ff */
[----:B------:R-:W-:Y:S01]  /*3ba0*/  LOP3.LUT R88, R27, 0xffff0000, RZ, 0xc0, !PT ;  /* 0xffff00001b587812 */ /* 0x000fe200078ec0ff */
[-C--:B------:R-:W-:Y:S01]  /*3bb0*/  FMUL R23, R8, R65.reuse ;  /* 0x0000004108177220 */ /* 0x080fe20000400000 */
        /* <DEDUP_REMOVED lines=14> */
[----:B------:R-:W-:-:S07]  /*3ca0*/  FMUL R88, R88, R65 ;  /* 0x0000004158587220 */ /* 0x000fce0000400000 */
.L_x_66:
[----:B------:R-:W-:Y:S05]  /*3cb0*/  BSYNC B0 ;  /* 0x0000000000007941 */ /* 0x000fea0003800000 */
.L_x_65:
[----:B-1----:R-:W-:Y:S02]  /*3cc0*/  IMAD.U32 R4, RZ, RZ, UR10 ;  /* 0x0000000aff047e24 */ /* 0x002fe4000f8e00ff */
[C-C-:B------:R-:W-:Y:S01]  /*3cd0*/  FFMA R40, R60.reuse, R40, R15.reuse ;  /* 0x000000283c287223 */ /* 0x140fe2000000000f */
[C-C-:B------:R-:W-:Y:S01]  /*3ce0*/  FFMA R41, R60.reuse, R41, R15.reuse ;  /* 0x000000293c297223 */ /* 0x140fe2000000000f */
[C-C-:B------:R-:W-:Y:S01]  /*3cf0*/  FFMA R48, R60.reuse, R48, R15.reuse ;  /* 0x000000303c307223 */ /* 0x140fe2000000000f */
[C---:B------:R-:W-:Y:S01]  /*3d00*/  FFMA R49, R60.reuse, R49, R15 ;  /* 0x000000313c317223 */ /* 0x040fe2000000000f */
[C-C-:B------:R-:W-:Y:S01]  /*3d10*/  FFMA R42, R60.reuse, R42, R13.reuse ;  /* 0x0000002a3c2a7223 */ /* 0x140fe2000000000d */
[C---:B------:R-:W-:Y:S01]  /*3d20*/  FFMA R43, R60.reuse, R43, R13 ;  /* 0x0000002b3c2b7223 */ /* 0x040fe2000000000d */
[C-C-:B------:R-:W-:Y:S01]  /*3d30*/  FFMA R44, R60.reuse, R44, R15.reuse ;  /* 0x0000002c3c2c7223 */ /* 0x140fe2000000000f */
[C---:B------:R-:W-:Y:S01]  /*3d40*/  FFMA R45, R60.reuse, R45, R15 ;  /* 0x0000002d3c2d7223 */ /* 0x040fe2000000000f */
[C-C-:B------:R-:W-:Y:S01]  /*3d50*/  FFMA R46, R60.reuse, R46, R13.reuse ;  /* 0x0000002e3c2e7223 */ /* 0x140fe2000000000d */
[C-C-:B------:R-:W-:Y:S01]  /*3d60*/  FFMA R47, R60.reuse, R47, R13.reuse ;  /* 0x0000002f3c2f7223 */ /* 0x140fe2000000000d */
[C-C-:B------:R-:W-:Y:S01]  /*3d70*/  FFMA R50, R60.reuse, R50, R13.reuse ;  /* 0x000000323c327223 */ /* 0x140fe2000000000d */
[C-C-:B------:R-:W-:Y:S01]  /*3d80*/  FFMA R51, R60.reuse, R51, R13.reuse ;  /* 0x000000333c337223 */ /* 0x140fe2000000000d */
[C---:B------:R-:W-:Y:S01]  /*3d90*/  FFMA R54, R60.reuse, R54, R13 ;  /* 0x000000363c367223 */ /* 0x040fe2000000000d */
[C-C-:B------:R-:W-:Y:S01]  /*3da0*/  FFMA R52, R60.reuse, R52, R15.reuse ;  /* 0x000000343c347223 */ /* 0x140fe2000000000f */
[C---:B------:R-:W-:Y:S01]  /*3db0*/  FFMA R53, R60.reuse, R53, R15 ;  /* 0x000000353c357223 */ /* 0x040fe2000000000f */
[----:B------:R-:W-:Y:S01]  /*3dc0*/  FFMA R13, R60, R55, R13 ;  /* 0x000000373c0d7223 */ /* 0x000fe2000000000d */
[----:B------:R-:W-:-:S02]  /*3dd0*/  IMAD R4, R4, 0x1000, R83 ;  /* 0x0000100004047824 */ /* 0x000fc400078e0253 */
        /* <DEDUP_REMOVED lines=16> */
[----:B------:R-:W-:Y:S01]  /*3ee0*/  LEA R4, R4, UR51, 0x1 ;  /* 0x0000003304047c11 */ /* 0x000fe2000f8e08ff */
[----:B------:R-:W-:Y:S05]  /*3ef0*/  WARPSYNC.ALL ;  /* 0x0000000000007948 */ /* 0x000fea0003800000 */
[----:B------:R-:W-:Y:S01]  /*3f00*/  F2FP.BF16.F32.PACK_AB R40, R41, R40 ;  /* 0x000000282928723e */ /* 0x000fe200000010ff */
[----:B------:R-:W-:Y:S01]  /*3f10*/  BSSY B0, `(.L_x_70) ;  /* 0x000001d000007945 */ /* 0x000fe20003800000 */
[----:B------:R-:W-:-:S02]  /*3f20*/  F2FP.BF16.F32.PACK_AB R41, R43, R42 ;  /* 0x0000002a2b29723e */ /* 0x000fc400000010ff */
[----:B------:R-:W-:Y:S02]  /*3f30*/  F2FP.BF16.F32.PACK_AB R48, R49, R48 ;  /* 0x000000303130723e */ /* 0x000fe400000010ff */
[----:B------:R-:W-:Y:S02]  /*3f40*/  F2FP.BF16.F32.PACK_AB R42, R45, R44 ;  /* 0x0000002c2d2a723e */ /* 0x000fe400000010ff */
[----:B------:R-:W-:Y:S02]  /*3f50*/  F2FP.BF16.F32.PACK_AB R43, R47, R46 ;  /* 0x0000002e2f2b723e */ /* 0x000fe400000010ff */
[----:B------:R-:W-:Y:S02]  /*3f60*/  F2FP.BF16.F32.PACK_AB R49, R51, R50 ;  /* 0x000000323331723e */ /* 0x000fe400000010ff */
[----:B------:R-:W-:Y:S01]  /*3f70*/  F2FP.BF16.F32.PACK_AB R50, R53, R52 ;  /* 0x000000343532723e */ /* 0x000fe200000010ff */
[----:B------:R1:W-:Y:S01]  /*3f80*/  STSM.16.M88.4 [R4+0x200], R40 ;  /* 0x0002002804007844 */ /* 0x0003e20000000200 */
[----:B------:R-:W-:-:S02]  /*3f90*/  F2FP.BF16.F32.PACK_AB R51, R13, R54 ;  /* 0x000000360d33723e */ /* 0x000fc400000010ff */
        /* <DEDUP_REMOVED lines=13> */
[----:B------:R-:W-:Y:S02]  /*4070*/  UIADD3 UR4, UR4, 0x200, URZ ;  /* 0x0000020004047890 */ /* 0x000fe4000fffe03f */
[----:B------:R-:W-:Y:S01]  /*4080*/  UIADD3.X UR13, URZ, UR57, URZ, UP0, !UPT ;  /* 0x000000393f0d7290 */ /* 0x000fe200087fe43f */
[----:B------:R-:W-:Y:S01]  /*4090*/  UMOV UR6, UR42 ;  /* 0x0000002a00067c82 */ /* 0x000fe20008000000 */
[----:B------:R-:W-:-:S07]  /*40a0*/  UMOV UR7, UR43 ;  /* 0x0000002b00077c82 */ /* 0x000fce0008000000 */
[----:B------:R2:W-:Y:S01]  /*40b0*/  UTMASTG.3D [UR4], [UR12] ;  /* 0x000000040c0073b5 */ /* 0x0005e20008010000 */
[----:B------:R0:W-:Y:S01]  /*40c0*/  UTMACMDFLUSH ;  /* 0x00000000000079b7 */ /* 0x0001e20000000000 */
[----:B--2---:R-:W-:-:S04]  /*40d0*/  DEPBAR.LE SB0, 0x1 ;  /* 0x000080400000791a */ /* 0x004fc80000000000 */
.L_x_71:
[----:B------:R-:W-:Y:S05]  /*40e0*/  BSYNC B0 ;  /* 0x0000000000007941 */ /* 0x000fea0003800000 */
.L_x_70:
[----:B------:R-:W-:Y:S06]  /*40f0*/  BAR.SYNC.DEFER_BLOCKING 0x1, 0x100 ;  /* 0x0044000000007b1d */ /* 0x000fec0000010000 */
[----:B------:R-:W-:Y:S04]  /*4100*/  BSSY B0, `(.L_x_72) ;  /* 0x0000009000007945 */ /* 0x000fe80003800000 */
[----:B------:R-:W-:Y:S05]  /*4110*/  @!P0 BRA `(.L_x_73) ;  /* 0x00000000001c8947 */ /* 0x000fea0003800000 */
[----:B------:R-:W-:-:S13]  /*4120*/  ISETP.NE.AND P0, PT, R69, 0x3, PT ;  /* 0x000000034500780c */ /* 0x000fda0003f05270 */
[----:B------:R-:W-:Y:S05]  /*4130*/  @!P0 BRA `(.L_x_74) ;  /* 0x0000000000048947 */ /* 0x000fea0003800000 */
[----:B------:R-:W-:Y:S01]  /*4140*/  BPT.TRAP 0x1 ;  /* 0x000000040000795c */ /* 0x000fe20000300000 */
.L_x_74:
[----:B------:R-:W-:-:S04]  /*4150*/  ULEA UR4, UR36, UR51, 0x3 ;  /* 0x0000003324047291 */ /* 0x000fc8000f8e183f */
[----:B------:R-:W-:-:S04]  /*4160*/  UIADD3 UR4, UR4, 0x98, URZ ;  /* 0x0000009804047890 */ /* 0x000fc8000fffe03f */
[----:B------:R-:W-:-:S09]  /*4170*/  UPRMT UR4, UR50, 0x654, UR4 ;  /* 0x0000065432047896 */ /* 0x000fd20008000004 */
[----:B------:R-:W-:Y:S03]  /*4180*/  SYNCS.ARRIVE.TRANS64.RED.A1T0 RZ, [UR4], RZ ;  /* 0x000000ffffff79a7 */ /* 0x000fe60008100404 */
.L_x_73:
[----:B------:R-:W-:Y:S05]  /*4190*/  BSYNC B0 ;  /* 0x0000000000007941 */ /* 0x000fea0003800000 */
.L_x_72:
[----:B------:R-:W-:Y:S01]  /*41a0*/  IADD3 R16, P0, R16, UR52, RZ ;  /* 0x0000003410107c10 */ /* 0x000fe2000ff1e0ff */
[----:B------:R-:W-:Y:S01]  /*41b0*/  ULDC.64 UR4, c[0x0][0x8f8] ;  /* 0x00023e0000047ab9 */ /* 0x000fe20000000a00 */
[----:B------:R-:W-:Y:S01]  /*41c0*/  UIADD3 UR36, UR36, 0x1, URZ ;  /* 0x0000000124247890 */ /* 0x000fe2000fffe03f */
[----:B-1----:R-:W-:Y:S01]  /*41d0*/  PRMT R4, RZ, 0x7610, R4 ;  /* 0x00007610ff047816 */ /* 0x002fe20000000004 */
[----:B------:R-:W-:Y:S01]  /*41e0*/  UMOV UR43, 0xffffffff ;  /* 0xffffffff002b7882 */ /* 0x000fe20000000000 */
[----:B------:R-:W-:Y:S01]  /*41f0*/  IADD3.X R17, R17, UR45, RZ, P0, !PT ;  /* 0x0000002d11117c10 */ /* 0x000fe200087fe4ff */
[----:B------:R-:W-:Y:S01]  /*4200*/  UISETP.NE.AND UP0, UPT, UR36, 0x3, UPT ;  /* 0x000000032400788c */ /* 0x000fe2000bf05270 */
[----:B------:R-:W-:Y:S01]  /*4210*/  ISETP.GE.U32.AND P0, PT, R16, UR4, PT ;  /* 0x0000000410007c0c */ /* 0x000fe2000bf06070 */
[----:B------:R-:W-:Y:S02]  /*4220*/  IMAD.MOV.U32 R64, RZ, RZ, -0x1 ;  /* 0xffffffffff407424 */ /* 0x000fe400078e00ff */
[----:B------:R-:W-:Y:S01]  /*4230*/  USEL UR36, UR36, URZ, UP0 ;  /* 0x0000003f24247287 */ /* 0x000fe20008000000 */
[----:B------:R-:W-:Y:S01]  /*4240*/  ISETP.GE.U32.AND.EX P0, PT, R17, UR5, PT, P0 ;  /* 0x0000000511007c0c */ /* 0x000fe2000bf06100 */
[----:B------:R-:W-:-:S12]  /*4250*/  IMAD.MOV.U32 R66, RZ, RZ, -0x1 ;  /* 0xffffffffff427424 */ /* 0x000fd800078e00ff */
[----:B------:R-:W-:Y:S05]  /*4260*/  @P0 BRA `(.L_x_75) ;  /* 0x0000000400600947 */ /* 0x000fea0003800000 */
[----:B------:R-:W1:Y:S01]  /*4270*/  LDC.64 R10, c[0x0][0x8d0] ;  /* 0x00023400ff0a7b82 */ /* 0x000e620000000a00 */
[----:B------:R-:W2:Y:S01]  /*4280*/  S2R R23, SR_CTAID.X ;  /* 0x0000000000177919 */ /* 0x000ea20000002500 */
[----:B------:R-:W-:Y:S02]  /*4290*/  IMAD.MOV.U32 R8, RZ, RZ, R16 ;  /* 0x000000ffff087224 */ /* 0x000fe400078e0010 */
[----:B------:R-:W-:-:S04]  /*42a0*/  IMAD.MOV.U32 R9, RZ, RZ, R17 ;  /* 0x000000ffff097224 */ /* 0x000fc800078e0011 */
[----:B------:R-:W3:Y:S08]  /*42b0*/  LDC R12, c[0x0][0x8d8] ;  /* 0x00023600ff0c7b82 */ /* 0x000ef00000000800 */
[----:B------:R-:W4:Y:S01]  /*42c0*/  LDC.64 R20, c[0x0][0x8c8] ;  /* 0x00023200ff147b82 */ /* 0x000f220000000a00 */
[----:B-1----:R-:W-:-:S04]  /*42d0*/  ISETP.NE.U32.AND P0, PT, R10, RZ, PT ;  /* 0x000000ff0a00720c */ /* 0x002fc80003f05070 */
[----:B------:R-:W-:-:S13]  /*42e0*/  ISETP.NE.AND.EX P0, PT, R11, RZ, PT, P0 ;  /* 0x000000ff0b00720c */ /* 0x000fda0003f05300 */
[----:B--234-:R-:W-:Y:S05]  /*42f0*/  @!P0 BRA `(.L_x_76) ;  /* 0x0000000000288947 */ /* 0x01cfea0003800000 */
        /* <DEDUP_REMOVED lines=10> */
.L_x_76:
[----:B------:R-:W1:Y:S01]  /*43a0*/  S2R R24, SR_CTAID.Y ;  /* 0x0000000000187919 */ /* 0x000e620000002600 */
[-CC-:B------:R-:W-:Y:S01]  /*43b0*/  SHF.R.U64 R31, R8, R12.reuse, R9.reuse ;  /* 0x0000000c081f7219 */ /* 0x180fe20000001209 */
[----:B------:R-:W2:Y:S01]  /*43c0*/  LDC.64 R14, c[0x0][0x8e8] ;  /* 0x00023a00ff0e7b82 */ /* 0x000ea20000000a00 */
[----:B------:R-:W-:Y:S01]  /*43d0*/  SHF.R.U32.HI R4, RZ, R12, R9 ;  /* 0x0000000cff047219 */ /* 0x000fe20000011609 */
[----:B------:R-:W-:Y:S01]  /*43e0*/  ULDC UR4, c[0x0][0x150] ;  /* 0x0000540000047ab9 */ /* 0x000fe20000000800 */
[----:B------:R-:W-:Y:S01]  /*43f0*/  IADD3 R7, P0, RZ, -R31, RZ ;  /* 0x8000001fff077210 */ /* 0x000fe20007f1e0ff */
[----:B------:R-:W-:Y:S01]  /*4400*/  IMAD.MOV.U32 R11, RZ, RZ, -0x1 ;  /* 0xffffffffff0b7424 */ /* 0x000fe200078e00ff */
[----:B------:R-:W-:-:S03]  /*4410*/  I2FP.F32.U32 R9, R23 ;  /* 0x0000001700097245 */ /* 0x000fc60000201000 */
[----:B------:R-:W3:Y:S01]  /*4420*/  LDC R8, c[0x0][0x8c0] ;  /* 0x00023000ff087b82 */ /* 0x000ee20000000800 */
[----:B------:R-:W-:Y:S02]  /*4430*/  IMAD.X R5, RZ, RZ, ~R4, P0 ;  /* 0x000000ffff057224 */ /* 0x000fe400000e0e04 */
[----:B------:R-:W-:Y:S01]  /*4440*/  FMUL R9, R9, UR4 ;  /* 0x0000000409097c20 */ /* 0x000fe20008400000 */
[----:B------:R-:W-:Y:S01]  /*4450*/  ULDC UR4, c[0x0][0x154] ;  /* 0x0000550000047ab9 */ /* 0x000fe20000000800 */
[-C--:B------:R-:W-:Y:S02]  /*4460*/  IMAD R6, R5, R20.reuse, RZ ;  /* 0x0000001405067224 */ /* 0x080fe400078e02ff */
[C---:B------:R-:W-:Y:S01]  /*4470*/  IMAD.WIDE.U32 R4, R7.reuse, R20, R16 ;  /* 0x0000001407047225 */ /* 0x040fe200078e0010 */
[----:B------:R-:W4:Y:S01]  /*4480*/  LDC R26, c[0x0][0x900] ;  /* 0x00024000ff1a7b82 */ /* 0x000f220000000800 */
[----:B------:R-:W5:Y:S02]  /*4490*/  F2I.U32.TRUNC.NTZ R9, R9 ;  /* 0x0000000900097305 */ /* 0x000f64000020f000 */
[----:B------:R-:W-:-:S04]  /*44a0*/  IMAD R7, R7, R21, R6 ;  /* 0x0000001507077224 */ /* 0x000fc800078e0206 */
[----:B------:R-:W-:Y:S01]  /*44b0*/  IMAD.IADD R5, R5, 0x1, R7 ;  /* 0x0000000105057824 */ /* 0x000fe200078e0207 */
[----:B------:R-:W4:Y:S01]  /*44c0*/  LDC R20, c[0x0][0x8b0] ;  /* 0x00022c00ff147b82 */ /* 0x000f220000000800 */
[----:B--2---:R-:W-:-:S04]  /*44d0*/  ISETP.NE.U32.AND P0, PT, R14, RZ, PT ;  /* 0x000000ff0e00720c */ /* 0x004fc80003f05070 */
[----:B------:R-:W-:-:S03]  /*44e0*/  ISETP.NE.AND.EX P0, PT, R15, RZ, PT, P0 ;  /* 0x000000ff0f00720c */ /* 0x000fc60003f05300 */
[----:B------:R-:W2:Y:S01]  /*44f0*/  LDC R6, c[0x0][0x144] ;  /* 0x00005100ff067b82 */ /* 0x000ea20000000800 */
[----:B---3--:R-:W-:Y:S01]  /*4500*/  SHF.R.U64 R12, R4, R8, R5 ;  /* 0x00000008040c7219 */ /* 0x008fe20000001205 */
[----:B-----5:R-:W-:Y:S01]  /*4510*/  IMAD.MOV R9, RZ, RZ, -R9 ;  /* 0x000000ffff097224 */ /* 0x020fe200078e0a09 */
[----:B-1----:R-:W-:Y:S02]  /*4520*/  I2FP.F32.U32 R4, R24 ;  /* 0x0000001800047245 */ /* 0x002fe40000201000 */
[----:B------:R-:W-:-:S03]  /*4530*/  SHF.R.U32.HI R5, RZ, R8, R5 ;  /* 0x00000008ff057219 */ /* 0x000fc60000011605 */
[----:B------:R-:W1:Y:S01]  /*4540*/  LDC R21, c[0x0][0x148] ;  /* 0x00005200ff157b82 */ /* 0x000e620000000800 */
[----:B------:R-:W-:Y:S01]  /*4550*/  FMUL R7, R4, UR4 ;  /* 0x0000000404077c20 */ /* 0x000fe20008400000 */
[----:B----4-:R-:W-:-:S04]  /*4560*/  SHF.L.U32 R11, R11, R26, RZ ;  /* 0x0000001a0b0b7219 */ /* 0x010fc800000006ff */
[----:B------:R-:W-:Y:S02]  /*4570*/  LOP3.LUT R27, RZ, R11, RZ, 0x33, !PT ;  /* 0x0000000bff1b7212 */ /* 0x000fe400078e33ff */
[----:B------:R-:W3:Y:S01]  /*4580*/  LDC R25, c[0x0][0x8a8] ;  /* 0x00022a00ff197b82 */ /* 0x000ee20000000800 */
[-CC-:B------:R-:W-:Y:S02]  /*4590*/  SHF.R.U64 R10, R12, R20.reuse, R5.reuse ;  /* 0x000000140c0a7219 */ /* 0x180fe40000001205 */
[----:B------:R-:W-:Y:S02]  /*45a0*/  SHF.R.U32.HI R5, RZ, R20, R5 ;  /* 0x00000014ff057219 */ /* 0x000fe40000011605 */
[----:B------:R4:W1:Y:S02]  /*45b0*/  F2I.U32.TRUNC.NTZ R20, R7 ;  /* 0x0000000700147305 */ /* 0x000864000020f000 */
[-CC-:B------:R-:W-:Y:S01]  /*45c0*/  SHF.R.U64 R13, R10, R26.reuse, R5.reuse ;  /* 0x0000001a0a0d7219 */ /* 0x180fe20000001205 */
[----:B------:R-:W1:Y:S01]  /*45d0*/  LDC R28, c[0x0][0x8f0] ;  /* 0x00023c00ff1c7b82 */ /* 0x000e620000000800 */
[-C--:B------:R-:W-:Y:S01]  /*45e0*/  SHF.R.U32.HI R5, RZ, R26.reuse, R5 ;  /* 0x0000001aff057219 */ /* 0x080fe20000011605 */
[----:B--2---:R-:W-:Y:S01]  /*45f0*/  IMAD R23, R6, R9, R23 ;  /* 0x0000000906177224 */ /* 0x004fe200078e0217 */
[----:B------:R-:W-:Y:S01]  /*4600*/  SHF.L.U32 R26, R3, R26, RZ ;  /* 0x0000001a031a7219 */ /* 0x000fe200000006ff */
[----:B------:R-:W-:-:S04]  /*4610*/  IMAD.MOV.U32 R4, RZ, RZ, R13 ;  /* 0x000000ffff047224 */ /* 0x000fc800078e000d */
[----:B------:R-:W2:Y:S08]  /*4620*/  LDC R29, c[0x0][0x8e0] ;  /* 0x00023800ff1d7b82 */ /* 0x000eb00000000800 */
[----:B------:R-:W1:Y:S01]  /*4630*/  LDC R30, c[0x0][0x8b8] ;  /* 0x00022e00ff1e7b82 */ /* 0x000e620000000800 */
[----:B----4-:R-:W-:Y:S05]  /*4640*/  @!P0 BRA `(.L_x_77) ;  /* 0x0000000000288947 */ /* 0x010fea0003800000 */
[----:B------:R-:W4:Y:S02]  /*4650*/  LDC R4, c[0x0][0x8f4] ;  /* 0x00023d00ff047b82 */ /* 0x000f240000000800 */
[----:B----4-:R-:W-:-:S05]  /*4660*/  IADD3 R3, P0, R13, R4, RZ ;  /* 0x000000040d037210 */ /* 0x010fca0007f1e0ff */
        /* <DEDUP_REMOVED lines=8> */
.L_x_77:
[----:B------:R-:W-:Y:S01]  /*46f0*/  ISETP.NE.AND P0, PT, R2, 0x1, PT ;  /* 0x000000010200780c */ /* 0x000fe20003f05270 */
[----:B-1----:R-:W-:Y:S01]  /*4700*/  IMAD.MOV R20, RZ, RZ, -R20 ;  /* 0x000000ffff147224 */ /* 0x002fe200078e0a14 */
[----:B------:R-:W-:Y:S01]  /*4710*/  SHF.R.U64 R3, R4, R28, R5 ;  /* 0x0000001c04037219 */ /* 0x000fe20000001205 */
[----:B---3--:R-:W-:Y:S01]  /*4720*/  VIADD R5, R25, 0xffffffff ;  /* 0xffffffff19057836 */ /* 0x008fe20000000000 */
[----:B------:R-:W-:Y:S02]  /*4730*/  LOP3.LUT R64, R10, R27, RZ, 0xc0, !PT ;  /* 0x0000001b0a407212 */ /* 0x000fe400078ec0ff */
[----:B------:R-:W-:Y:S01]  /*4740*/  R2UR UR43, R31 ;  /* 0x000000001f2b72ca */ /* 0x000fe200000e0000 */
[----:B------:R-:W-:Y:S01]  /*4750*/  IMAD.MOV R4, RZ, RZ, -R3 ;  /* 0x000000ffff047224 */ /* 0x000fe200078e0a03 */
[----:B------:R-:W-:Y:S01]  /*4760*/  LOP3.LUT R12, R12, R5, RZ, 0xc0, !PT ;  /* 0x000000050c0c7212 */ /* 0x000fe200078ec0ff */
[----:B------:R-:W-:Y:S02]  /*4770*/  IMAD R64, R26, R3, R64 ;  /* 0x000000031a407224 */ /* 0x000fe400078e0240 */
[----:B--2---:R-:W-:-:S02]  /*4780*/  IMAD R3, R4, R29, R13 ;  /* 0x0000001d04037224 */ /* 0x004fc400078e020d */
[----:B------:R-:W-:Y:S02]  /*4790*/  @P0 IMAD R23, R21, R20, R24 ;  /* 0x0000001415170224 */ /* 0x000fe400078e0218 */
[----:B------:R-:W-:Y:S02]  /*47a0*/  IMAD R3, R3, R25, R12 ;  /* 0x0000001903037224 */ /* 0x000fe400078e020c */
[----:B------:R-:W-:Y:S02]  /*47b0*/  IMAD R64, R64, R30, R23 ;  /* 0x0000001e40407224 */ /* 0x000fe400078e0217 */
[----:B------:R-:W-:-:S03]  /*47c0*/  IMAD.MOV.U32 R4, RZ, RZ, 0x1 ;  /* 0x00000001ff047424 */ /* 0x000fc600078e00ff */
[----:B------:R-:W-:Y:S02]  /*47d0*/  SEL R66, R3, R64, !P0 ;  /* 0x0000004003427207 */ /* 0x000fe40004000000 */
[----:B------:R-:W-:-:S07]  /*47e0*/  SEL R64, R64, R3, !P0 ;  /* 0x0000000340407207 */ /* 0x000fce0004000000 */
.L_x_75:
[----:B------:R-:W-:Y:S01]  /*47f0*/  UIADD3 UR47, UR10, 0x1, URZ ;  /* 0x000000010a2f7890 */ /* 0x000fe2000fffe03f */
[----:B------:R-:W-:Y:S01]  /*4800*/  LOP3.LUT P0, RZ, R4, 0xff, RZ, 0xc0, !PT ;  /* 0x000000ff04ff7812 */ /* 0x000fe2000780c0ff */
[----:B------:R-:W-:Y:S01]  /*4810*/  ULOP3.LUT UR39, UR8, 0x7, URZ, 0xc0, !UPT ;  /* 0x0000000708277892 */ /* 0x000fe2000f8ec03f */
[----:B------:R-:W-:Y:S01]  /*4820*/  IMAD.MOV.U32 R65, RZ, RZ, R0 ;  /* 0x000000ffff417224 */ /* 0x000fe200078e0000 */
[----:B------:R-:W-:Y:S02]  /*4830*/  UISETP.NE.AND UP0, UPT, UR47, 0x3, UPT ;  /* 0x000000032f00788c */ /* 0x000fe4000bf05270 */
[----:B------:R-:W-:Y:S02]  /*4840*/  UIADD3 UR37, UR37, 0x2, URZ ;  /* 0x0000000225257890 */ /* 0x000fe4000fffe03f */
[----:B------:R-:W-:Y:S02]  /*4850*/  USEL UR48, URZ, 0x1, UP0 ;  /* 0x000000013f307887 */ /* 0x000fe40008000000 */
[----:B------:R-:W-:-:S02]  /*4860*/  USEL UR47, UR47, URZ, UP0 ;  /* 0x0000003f2f2f7287 */ /* 0x000fc40008000000 */
[----:B------:R-:W-:Y:S02]  /*4870*/  ULOP3.LUT UR48, UR9, UR48, URZ, 0x3c, !UPT ;  /* 0x0000003009307292 */ /* 0x000fe4000f8e3c3f */
[----:B------:R-:W-:Y:S10]  /*4880*/  @P0 BRA `(.L_x_78) ;  /* 0xffffffcc00c80947 */ /* 0x000ff4000383ffff */
[----:B------:R-:W-:-:S13]  /*4890*/  PLOP3.LUT P0, PT, PT, PT, PT, 0x8, 0x0 ;  /* 0x000000000000781c */ /* 0x000fda0003f0e170 */
.L_x_22:
[----:B------:R-:W-:Y:S05]  /*48a0*/  @P0 BRA `(.L_x_14) ;  /* 0x0000002800bc0947 */ /* 0x000fea0003800000 */
[----:B------:R-:W-:Y:S01]  /*48b0*/  ULDC.64 UR6, c[0x0][0x588] ;  /* 0x0001620000067ab9 */ /* 0x000fe20000000a00 */
[----:B------:R-:W-:Y:S01]  /*48c0*/  ISETP.NE.U32.AND P1, PT, R79, RZ, PT ;  /* 0x000000ff4f00720c */ /* 0x000fe20003f25070 */
[----:B------:R-:W-:-:S04]  /*48d0*/  DEPBAR.LE SB0, 0x0 ;  /* 0x000080000000791a */ /* 0x000fc80000000000 */
[----:B------:R-:W-:Y:S01]  /*48e0*/  ISETP.NE.U32.AND P0, PT, RZ, UR6, PT ;  /* 0x00000006ff007c0c */ /* 0x000fe2000bf05070 */
[----:B------:R-:W-:Y:S01]  /*48f0*/  BSSY B0, `(.L_x_79) ;  /* 0x0000015000007945 */ /* 0x000fe20003800000 */
[----:B------:R-:W-:Y:S02]  /*4900*/  ISETP.NE.AND.EX P1, PT, R81, RZ, PT, P1 ;  /* 0x000000ff5100720c */ /* 0x000fe40003f25310 */
[----:B------:R-:W-:-:S13]  /*4910*/  ISETP.NE.AND.EX P0, PT, RZ, UR7, PT, P0 ;  /* 0x00000007ff007c0c */ /* 0x000fda000bf05300 */
[----:B------:R-:W-:Y:S05]  /*4920*/  @P0 BRA P1, `(.L_x_80) ;  /* 0x0000000000440947 */ /* 0x000fea0000800000 */
[----:B------:R-:W-:-:S04]  /*4930*/  ISETP.NE.U32.AND P0, PT, R79, RZ, PT ;  /* 0x000000ff4f00720c */ /* 0x000fc80003f05070 */
[----:B------:R-:W-:-:S13]  /*4940*/  ISETP.NE.AND.EX P0, PT, R81, RZ, PT, P0 ;  /* 0x000000ff5100720c */ /* 0x000fda0003f05300 */
[----:B------:R-:W-:Y:S05]  /*4950*/  @!P0 BRA `(.L_x_81) ;  /* 0x00000000002c8947 */ /* 0x000fea0003800000 */
[----:B------:R-:W-:-:S13]  /*4960*/  LOP3.LUT P0, RZ, R58, 0xff, RZ, 0xc0, !PT ;  /* 0x000000ff3aff7812 */ /* 0x000fda000780c0ff */
[----:B------:R-:W-:Y:S05]  /*4970*/  @!P0 BRA `(.L_x_82) ;  /* 0x0000000000108947 */ /* 0x000fea0003800000 */
[----:B-----5:R-:W-:-:S13]  /*4980*/  FSETP.NEU.AND P0, PT, R59, RZ, PT ;  /* 0x000000ff3b00720b */ /* 0x020fda0003f0d000 */
[----:B------:R-:W-:Y:S05]  /*4990*/  @!P0 BREAK B0 ;  /* 0x0000000000008942 */ /* 0x000fea0003800000 */
[----:B------:R-:W-:Y:S05]  /*49a0*/  @P0 BRA `(.L_x_80) ;  /* 0x0000000000240947 */ /* 0x000fea0003800000 */
[----:B------:R-:W-:Y:S05]  /*49b0*/  BRA `(.L_x_14) ;  /* 0x0000002800787947 */ /* 0x000fea0003800000 */
.L_x_82:
[----:B------:R-:W-:-:S04]  /*49c0*/  ISETP.NE.U32.AND P0, PT, RZ, UR6, PT ;  /* 0x00000006ff007c0c */ /* 0x000fc8000bf05070 */
[----:B------:R-:W-:-:S13]  /*49d0*/  ISETP.NE.AND.EX P0, PT, RZ, UR7, PT, P0 ;  /* 0x00000007ff007c0c */ /* 0x000fda000bf05300 */
[----:B------:R-:W-:Y:S05]  /*49e0*/  @!P0 BREAK B0 ;  /* 0x0000000000008942 */ /* 0x000fea0003800000 */
[----:B------:R-:W-:Y:S05]  /*49f0*/  @P0 BRA `(.L_x_80) ;  /* 0x0000000000100947 */ /* 0x000fea0003800000 */
[----:B------:R-:W-:Y:S05]  /*4a00*/  BRA `(.L_x_14) ;  /* 0x0000002800647947 */ /* 0x000fea0003800000 */
.L_x_81:
[----:B-----5:R-:W-:-:S13]  /*4a10*/  FSETP.NEU.AND P0, PT, R59, RZ, PT ;  /* 0x000000ff3b00720b */ /* 0x020fda0003f0d000 */
[----:B------:R-:W-:Y:S05]  /*4a20*/  @!P0 BREAK B0 ;  /* 0x0000000000008942 */ /* 0x000fea0003800000 */
[----:B------:R-:W-:Y:S05]  /*4a30*/  @!P0 BRA `(.L_x_14) ;  /* 0x0000002800588947 */ /* 0x000fea0003800000 */
.L_x_80:
[----:B-1----:R-:W-:Y:S05]  /*4a40*/  BSYNC B0 ;  /* 0x0000000000007941 */ /* 0x002fea0003800000 */
.L_x_79:
[----:B------:R-:W-:-:S04]  /*4a50*/  LOP3.LUT R19, R19, 0x1, RZ, 0xfc, !PT ;  /* 0x0000000113137812 */ /* 0x000fc800078efcff */
[----:B------:R-:W-:-:S13]  /*4a60*/  ISETP.NE.AND P0, PT, R19, 0x3, PT ;  /* 0x000000031300780c */ /* 0x000fda0003f05270 */
[----:B------:R-:W-:Y:S05]  /*4a70*/  @!P0 BRA `(.L_x_83) ;  /* 0x0000000000048947 */ /* 0x000fea0003800000 */
[----:B------:R-:W-:Y:S01]  /*4a80*/  BPT.TRAP 0x1 ;  /* 0x000000040000795c */ /* 0x000fe20000300000 */
.L_x_83:
[----:B------:R-:W1:Y:S01]  /*4a90*/  S2UR UR5, SR_CgaCtaId ;  /* 0x00000000000579c3 */ /* 0x000e620000008800 */
[----:B------:R-:W-:Y:S02]  /*4aa0*/  UMOV UR4, 0x400 ;  /* 0x0000040000047882 */ /* 0x000fe40000000000 */
[----:B-1----:R-:W-:-:S04]  /*4ab0*/  ULEA UR4, UR5, UR4, 0x18 ;  /* 0x0000000405047291 */ /* 0x002fc8000f8ec03f */
[----:B------:R-:W-:-:S04]  /*4ac0*/  ULEA UR4, UR36, UR4, 0x3 ;  /* 0x0000000424047291 */ /* 0x000fc8000f8e183f */
[----:B------:R-:W-:-:S04]  /*4ad0*/  UIADD3 UR4, UR4, 0x98, URZ ;  /* 0x0000009804047890 */ /* 0x000fc8000fffe03f */
[----:B------:R-:W-:-:S09]  /*4ae0*/  UPRMT UR4, UR5, 0x654, UR4 ;  /* 0x0000065405047896 */ /* 0x000fd20008000004 */
[----:B------:R-:W-:Y:S01]  /*4af0*/  SYNCS.ARRIVE.TRANS64.RED.A1T0 RZ, [UR4], RZ ;  /* 0x000000ffffff79a7 */ /* 0x000fe20008100404 */
[----:B------:R-:W-:Y:S05]  /*4b00*/  BRA `(.L_x_14) ;  /* 0x0000002800247947 */ /* 0x000fea0003800000 */
.L_x_13:
[----:B------:R-:W-:Y:S01]  /*4b10*/  ULDC.64 UR4, c[0x0][0x8f8] ;  /* 0x00023e0000047ab9 */ /* 0x000fe20000000a00 */
[----:B------:R-:W-:Y:S01]  /*4b20*/  PRMT R10, RZ, 0x7610, R10 ;  /* 0x00007610ff0a7816 */ /* 0x000fe2000000000a */
[----:B------:R-:W-:Y:S01]  /*4b30*/  IMAD.MOV.U32 R20, RZ, RZ, -0x1 ;  /* 0xffffffffff147424 */ /* 0x000fe200078e00ff */
[----:B------:R-:W-:Y:S01]  /*4b40*/  ISETP.GE.U32.AND P0, PT, R16, UR4, PT ;  /* 0x0000000410007c0c */ /* 0x000fe2000bf06070 */
[----:B------:R-:W-:Y:S02]  /*4b50*/  IMAD.MOV.U32 R13, RZ, RZ, -0x1 ;  /* 0xffffffffff0d7424 */ /* 0x000fe400078e00ff */
[----:B------:R-:W-:Y:S01]  /*4b60*/  IMAD.MOV.U32 R12, RZ, RZ, -0x1 ;  /* 0xffffffffff0c7424 */ /* 0x000fe200078e00ff */
[----:B------:R-:W-:-:S13]  /*4b70*/  ISETP.GE.U32.AND.EX P0, PT, R17, UR5, PT, P0 ;  /* 0x0000000511007c0c */ /* 0x000fda000bf06100 */
        /* <DEDUP_REMOVED lines=19> */
.L_x_85:
[----:B------:R-:W2:Y:S01]  /*4cb0*/  LDC.64 R30, c[0x0][0x8e8] ;  /* 0x00023a00ff1e7b82 */ /* 0x000ea20000000a00 */
[-CC-:B------:R-:W-:Y:S01]  /*4cc0*/  SHF.R.U64 R24, R14, R26.reuse, R15.reuse ;  /* 0x0000001a0e187219 */ /* 0x180fe2000000120f */
[----:B------:R-:W-:Y:S01]  /*4cd0*/  ULDC UR4, c[0x0][0x900] ;  /* 0x0002400000047ab9 */ /* 0x000fe20000000800 */
[----:B------:R-:W-:Y:S02]  /*4ce0*/  SHF.R.U32.HI R10, RZ, R26, R15 ;  /* 0x0000001aff0a7219 */ /* 0x000fe4000001160f */
        /* <DEDUP_REMOVED lines=35> */
.L_x_86:
[----:B------:R-:W-:Y:S01]  /*4f20*/  ISETP.NE.AND P0, PT, R2, 0x1, PT ;  /* 0x000000010200780c */ /* 0x000fe20003f05270 */
[----:B------:R-:W-:Y:S01]  /*4f30*/  USHF.L.U32 UR4, UR46, UR4, URZ ;  /* 0x000000042e047299 */ /* 0x000fe2000800063f */
[----:B--2---:R-:W-:Y:S01]  /*4f40*/  SHF.R.U64 R10, R10, R28, R11 ;  /* 0x0000001c0a0a7219 */ /* 0x004fe2000000120b */
[----:B------:R-:W-:Y:S01]  /*4f50*/  VIADD R13, R27, 0xffffffff ;  /* 0xffffffff1b0d7836 */ /* 0x000fe20000000000 */
[----:B------:R-:W-:Y:S01]  /*4f60*/  LOP3.LUT R7, R25, R32, RZ, 0xc0, !PT ;  /* 0x0000002019077212 */ /* 0x000fe200078ec0ff */
[----:B------:R-:W-:Y:S02]  /*4f70*/  IMAD.MOV.U32 R12, RZ, RZ, R24 ;  /* 0x000000ffff0c7224 */ /* 0x000fe400078e0018 */
[----:B------:R-:W-:Y:S02]  /*4f80*/  IMAD.MOV R11, RZ, RZ, -R10 ;  /* 0x000000ffff0b7224 */ /* 0x000fe400078e0a0a */
[----:B------:R-:W-:Y:S02]  /*4f90*/  IMAD R7, R10, UR4, R7 ;  /* 0x000000040a077c24 */ /* 0x000fe4000f8e0207 */
[----:B------:R-:W-:-:S02]  /*4fa0*/  IMAD.MOV.U32 R10, RZ, RZ, 0x1 ;  /* 0x00000001ff0a7424 */ /* 0x000fc400078e00ff */
[----:B------:R-:W-:Y:S01]  /*4fb0*/  @P0 IMAD R8, R9, R23, R6 ;  /* 0x0000001709080224 */ /* 0x000fe200078e0206 */
[----:B------:R-:W-:Y:S01]  /*4fc0*/  LOP3.LUT R9, R20, R13, RZ, 0xc0, !PT ;  /* 0x0000000d14097212 */ /* 0x000fe200078ec0ff */
[----:B---3--:R-:W-:Y:S02]  /*4fd0*/  IMAD R6, R11, R29, R26 ;  /* 0x0000001d0b067224 */ /* 0x008fe400078e021a */
[----:B----4-:R-:W-:Y:S02]  /*4fe0*/  IMAD R8, R7, R33, R8 ;  /* 0x0000002107087224 */ /* 0x010fe400078e0208 */
[----:B------:R-:W-:-:S05]  /*4ff0*/  IMAD R7, R6, R27, R9 ;  /* 0x0000001b06077224 */ /* 0x000fca00078e0209 */
[----:B------:R-:W-:Y:S02]  /*5000*/  SEL R13, R7, R8, !P0 ;  /* 0x00000008070d7207 */ /* 0x000fe40004000000 */
[----:B------:R-:W-:-:S07]  /*5010*/  SEL R20, R8, R7, !P0 ;  /* 0x0000000708147207 */ /* 0x000fce0004000000 */
.L_x_84:
[----:B------:R-:W-:-:S08]  /*5020*/  NOP ;  /* 0x0000000000007918 */ /* 0x000fd00000000000 */
[----:B------:R-:W2:-:S00]  /*5030*/  USETMAXREG.DEALLOC.CTAPOOL 0x28 ;  /* 0x00000028000079c8 */ /* 0x000e8000080e0500 */
[----:B--2---:R-:W-:-:S13]  /*5040*/  ISETP.NE.AND P0, PT, R0, 0x1, PT ;  /* 0x000000010000780c */ /* 0x004fda0003f05270 */
[----:B------:R-:W-:Y:S05]  /*5050*/  @!P0 BRA `(.L_x_14) ;  /* 0x0000002000d08947 */ /* 0x000fea0003800000 */
[----:B------:R-:W-:Y:S05]  /*5060*/  @!P4 BRA `(.L_x_87) ;  /* 0x000000100054c947 */ /* 0x000fea0003800000 */
[----:B------:R-:W-:-:S04]  /*5070*/  PRMT R3, R3, 0x9910, RZ ;  /* 0x0000991003037816 */ /* 0x000fc800000000ff */
[----:B------:R-:W-:-:S04]  /*5080*/  ISETP.NE.AND P0, PT, R3, RZ, PT ;  /* 0x000000ff0300720c */ /* 0x000fc80003f05270 */
[----:B------:R-:W-:-:S13]  /*5090*/  ISETP.NE.OR P0, PT, R0, 0x2, !P0 ;  /* 0x000000020000780c */ /* 0x000fda0004705670 */
[----:B------:R-:W-:Y:S05]  /*50a0*/  @P0 BRA `(.L_x_14) ;  /* 0x0000002000bc0947 */ /* 0x000fea0003800000 */
[----:B------:R-:W-:-:S13]  /*50b0*/  LOP3.LUT P1, RZ, R10, 0xff, RZ, 0xc0, !PT ;  /* 0x000000ff0aff7812 */ /* 0x000fda000782c0ff */
[----:B------:R-:W-:Y:S05]  /*50c0*/  @!P1 BRA `(.L_x_88) ;  /* 0x0000000000189947 */ /* 0x000fea0003800000 */
[----:B------:R-:W-:Y:S01]  /*50d0*/  UMOV UR4, 0x400 ;  /* 0x0000040000047882 */ /* 0x000fe20000000000 */
[----:B------:R-:W-:Y:S01]  /*50e0*/  IMAD.MOV.U32 R0, RZ, RZ, RZ ;  /* 0x000000ffff007224 */ /* 0x000fe200078e00ff */
[----:B-1----:R-:W-:-:S04]  /*50f0*/  ULEA UR4, UR44, UR4, 0x18 ;  /* 0x000000042c047291 */ /* 0x002fc8000f8ec03f */
[----:B------:R-:W-:-:S05]  /*5100*/  SHF.L.U32 R0, R0, 0x1f, RZ ;  /* 0x0000001f00007819 */ /* 0x000fca00000006ff */
[----:B------:R-:W1:Y:S02]  /*5110*/  SYNCS.PHASECHK.TRANS64.TRYWAIT P0, [UR4+0xb8], R0 ;  /* 0x0000b800ff0075a7 */ /* 0x000e640008000144 */
[----:B-1----:R-:W-:Y:S05]  /*5120*/  @!P0 BRA `(.L_x_89) ;  /* 0x0000002000f88947 */ /* 0x002fea0003800000 */
.L_x_88:
[----:B------:R-:W-:Y:S01]  /*5130*/  PRMT R9, RZ, 0x7610, R9 ;  /* 0x00007610ff097816 */ /* 0x000fe20000000009 */
[----:B------:R-:W-:Y:S06]  /*5140*/  @P2 BRA `(.L_x_90) ;  /* 0x0000000000242947 */ /* 0x000fec0003800000 */
[----:B------:R-:W-:Y:S02]  /*5150*/  ULDC.64 UR4, c[0x0][0x588] ;  /* 0x0001620000047ab9 */ /* 0x000fe40000000a00 */
[----:B------:R-:W-:-:S04]  /*5160*/  ISETP.NE.U32.AND P0, PT, RZ, UR4, PT ;  /* 0x00000004ff007c0c */ /* 0x000fc8000bf05070 */
[----:B------:R-:W-:-:S13]  /*5170*/  ISETP.NE.AND.EX P0, PT, RZ, UR5, PT, P0 ;  /* 0x00000005ff007c0c */ /* 0x000fda000bf05300 */
[----:B------:R-:W-:Y:S05]  /*5180*/  @!P0 BRA `(.L_x_91) ;  /* 0x00000000000c8947 */ /* 0x000fea0003800000 */
[----:B------:R2:W5:Y:S01]  /*5190*/  LDG.E R11, desc[UR54][R4.64] ;  /* 0x00000036040b7981 */ /* 0x000562000c1e1900 */
[----:B------:R-:W-:Y:S01]  /*51a0*/  IMAD.MOV.U32 R9, RZ, RZ, 0x1 ;  /* 0x00000001ff097424 */ /* 0x000fe200078e00ff */
[----:B------:R-:W-:Y:S06]  /*51b0*/  BRA `(.L_x_90) ;  /* 0x0000000000087947 */ /* 0x000fec0003800000 */
.L_x_91:
[----:B------:R-:W3:Y:S01]  /*51c0*/  LDC R11, c[0x0][0x580] ;  /* 0x00016000ff0b7b82 */ /* 0x000ee20000000800 */
[----:B------:R-:W-:-:S07]  /*51d0*/  IMAD.MOV.U32 R9, RZ, RZ, 0x1 ;  /* 0x00000001ff097424 */ /* 0x000fce00078e00ff */
.L_x_90:
[----:B------:R-:W-:Y:S01]  /*51e0*/  UMOV UR4, URZ ;  /* 0x0000003f00047c82 */ /* 0x000fe20008000000 */
[----:B-1----:R-:W-:Y:S01]  /*51f0*/  IMAD.MOV.U32 R0, RZ, RZ, 0x1 ;  /* 0x00000001ff007424 */ /* 0x002fe200078e00ff */
[----:B------:R-:W-:Y:S06]  /*5200*/  @!P1 BRA `(.L_x_92) ;  /* 0x0000000c00489947 */ /* 0x000fec0003800000 */
[----:B------:R-:W1:Y:S01]  /*5210*/  LDC R3, c[0x0][0x8a8] ;  /* 0x00022a00ff037b82 */ /* 0x000e620000000800 */
[----:B------:R-:W-:Y:S01]  /*5220*/  IMAD.MOV.U32 R0, RZ, RZ, -0x1 ;  /* 0xffffffffff007424 */ /* 0x000fe200078e00ff */
[----:B------:R-:W-:Y:S01]  /*5230*/  ULDC UR5, c[0x0][0x900] ;  /* 0x0002400000057ab9 */ /* 0x000fe20000000800 */
[----:B------:R-:W-:Y:S01]  /*5240*/  LOP3.LUT R10, R19, 0x2, RZ, 0xfc, !PT ;  /* 0x00000002130a7812 */ /* 0x000fe200078efcff */
[----:B------:R-:W-:Y:S01]  /*5250*/  ULDC.64 UR14, c[0x0][0x198] ;  /* 0x00006600000e7ab9 */ /* 0x000fe20000000a00 */
[----:B------:R-:W-:Y:S01]  /*5260*/  UMOV UR4, URZ ;  /* 0x0000003f00047c82 */ /* 0x000fe20008000000 */
[----:B------:R-:W-:Y:S01]  /*5270*/  SHF.L.U32 R8, R0, UR5, RZ ;  /* 0x0000000500087c19 */ /* 0x000fe200080006ff */
[----:B------:R-:W-:Y:S01]  /*5280*/  IMAD.MOV.U32 R0, RZ, RZ, 0x1 ;  /* 0x00000001ff007424 */ /* 0x000fe200078e00ff */
[----:B------:R-:W-:Y:S02]  /*5290*/  USHF.L.U32 UR13, UR46, UR5, URZ ;  /* 0x000000052e0d7299 */ /* 0x000fe4000800063f */
[----:B------:R-:W-:Y:S01]  /*52a0*/  LOP3.LUT R8, RZ, R8, RZ, 0x33, !PT ;  /* 0x00000008ff087212 */ /* 0x000fe200078e33ff */
[----:B------:R-:W-:Y:S01]  /*52b0*/  ULDC.64 UR22, c[0x0][0x588] ;  /* 0x0001620000167ab9 */ /* 0x000fe20000000a00 */
[----:B------:R-:W-:Y:S01]  /*52c0*/  ULDC.64 UR24, c[0x0][0x8f8] ;  /* 0x00023e0000187ab9 */ /* 0x000fe20000000a00 */
[----:B------:R-:W-:Y:S01]  /*52d0*/  ULDC.64 UR26, c[0x0][0x590] ;  /* 0x00016400001a7ab9 */ /* 0x000fe20000000a00 */
[----:B-1----:R-:W-:-:S07]  /*52e0*/  VIADD R3, R3, 0xffffffff ;  /* 0xffffffff03037836 */ /* 0x002fce0000000000 */
.L_x_112:
[----:B------:R-:W-:Y:S02]  /*52f0*/  ISETP.NE.U32.AND P0, PT, RZ, UR26, PT ;  /* 0x0000001aff007c0c */ /* 0x000fe4000bf05070 */
[----:B------:R-:W-:Y:S02]  /*5300*/  R2UR UR19, R20 ;  /* 0x00000000141372ca */ /* 0x000fe400000e0000 */
[----:B------:R-:W-:Y:S02]  /*5310*/  R2UR UR18, R13 ;  /* 0x000000000d1272ca */ /* 0x000fe400000e0000 */
[----:B------:R-:W-:-:S09]  /*5320*/  ISETP.NE.AND.EX P0, PT, RZ, UR27, PT, P0 ;  /* 0x0000001bff007c0c */ /* 0x000fd2000bf05300 */
[----:B------:R-:W-:Y:S02]  /*5330*/  USHF.L.U32 UR19, UR19, 0x7, URZ ;  /* 0x0000000713137899 */ /* 0x000fe4000800063f */
[----:B------:R-:W-:Y:S02]  /*5340*/  USHF.L.U32 UR18, UR18, 0x6, URZ ;  /* 0x0000000612127899 */ /* 0x000fe4000800063f */
[----:B------:R-:W-:Y:S10]  /*5350*/  @!P0 BRA `(.L_x_93) ;  /* 0x00000000002c8947 */ /* 0x000ff40003800000 */
[----:B------:R-:W-:-:S04]  /*5360*/  ISETP.NE.U32.AND P1, PT, RZ, UR22, PT ;  /* 0x00000016ff007c0c */ /* 0x000fc8000bf25070 */
[----:B------:R-:W-:-:S13]  /*5370*/  ISETP.NE.AND.EX P1, PT, RZ, UR23, PT, P1 ;  /* 0x00000017ff007c0c */ /* 0x000fda000bf25310 */
[----:B------:R-:W-:Y:S05]  /*5380*/  @!P1 BRA `(.L_x_94) ;  /* 0x0000000000189947 */ /* 0x000fea0003800000 */
[----:B--2---:R-:W1:Y:S01]  /*5390*/  LDC.64 R4, c[0x0][0x588] ;  /* 0x00016200ff047b82 */ /* 0x004e620000000a00 */
[----:B------:R-:W-:-:S04]  /*53a0*/  IMAD R7, R12, UR26, RZ ;  /* 0x0000001a0c077c24 */ /* 0x000fc8000f8e02ff */
[----:B-1----:R-:W-:-:S05]  /*53b0*/  IMAD.WIDE R4, R7, 0x4, R4 ;  /* 0x0000000407047825 */ /* 0x002fca00078e0204 */
[----:B---3-5:R1:W5:Y:S01]  /*53c0*/  LDG.E R11, desc[UR54][R4.64] ;  /* 0x00000036040b7981 */ /* 0x028362000c1e1900 */
[----:B------:R-:W-:Y:S01]  /*53d0*/  IMAD.MOV.U32 R9, RZ, RZ, 0x1 ;  /* 0x00000001ff097424 */ /* 0x000fe200078e00ff */
[----:B------:R-:W-:Y:S06]  /*53e0*/  BRA `(.L_x_93) ;  /* 0x0000000000087947 */ /* 0x000fec0003800000 */
.L_x_94:
[----:B---3-5:R-:W4:Y:S01]  /*53f0*/  LDC R11, c[0x0][0x580] ;  /* 0x00016000ff0b7b82 */ /* 0x028f220000000800 */
[----:B------:R-:W-:-:S07]  /*5400*/  IMAD.MOV.U32 R9, RZ, RZ, 0x1 ;  /* 0x00000001ff097424 */ /* 0x000fce00078e00ff */
.L_x_93:
[----:B------:R-:W-:Y:S05]  /*5410*/  @!P0 BRA `(.L_x_95) ;  /* 0x00000000001c8947 */ /* 0x000fea0003800000 */
[----:B------:R-:W-:-:S13]  /*5420*/  LOP3.LUT P2, RZ, R9, 0xff, RZ, 0xc0, !PT ;  /* 0x000000ff09ff7812 */ /* 0x000fda000784c0ff */
[----:B-12---:R-:W1:Y:S02]  /*5430*/  @!P2 LDC.64 R4, c[0x0][0x588] ;  /* 0x00016200ff04ab82 */ /* 0x006e640000000a00 */
[----:B-1----:R-:W-:-:S04]  /*5440*/  @!P2 ISETP.NE.U32.AND P0, PT, R4, RZ, PT ;  /* 0x000000ff0400a20c */ /* 0x002fc80003f05070 */
[----:B------:R-:W-:Y:S02]  /*5450*/  @!P2 ISETP.NE.AND.EX P1, PT, R5, RZ, PT, P0 ;  /* 0x000000ff0500a20c */ /* 0x000fe40003f25300 */
[----:B---345:R-:W-:Y:S02]  /*5460*/  @P2 FSETP.EQ.AND P0, PT, R11, RZ, PT ;  /* 0x000000ff0b00220b */ /* 0x038fe40003f02000 */
[----:B------:R-:W-:Y:S01]  /*5470*/  @!P2 PLOP3.LUT P0, PT, P1, PT, PT, 0x8, 0x0 ;  /* 0x000000000000a81c */ /* 0x000fe20000f0e170 */
[----:B------:R-:W-:-:S12]  /*5480*/  BRA `(.L_x_96) ;  /* 0x0000000000047947 */ /* 0x000fd80003800000 */
.L_x_95:
[----:B---345:R-:W-:-:S13]  /*5490*/  FSETP.EQ.AND P0, PT, R11, RZ, PT ;  /* 0x000000ff0b00720b */ /* 0x038fda0003f02000 */
.L_x_96:
[----:B------:R-:W-:Y:S02]  /*54a0*/  ISETP.NE.AND P2, PT, R10, 0x3, PT ;  /* 0x000000030a00780c */ /* 0x000fe40003f45270 */
[----:B------:R-:W-:-:S04]  /*54b0*/  ELECT P1, URZ, PT ;  /* 0x00000000003f782f */ /* 0x000fc80003820000 */
[----:B------:R-:W-:-:S07]  /*54c0*/  PLOP3.LUT P0, PT, P1, P0, PT, 0x20, 0x0 ;  /* 0x000000000000781c */ /* 0x000fce0000f00470 */
[----:B------:R-:W-:Y:S06]  /*54d0*/  @!P2 BRA `(.L_x_97) ;  /* 0x000000000004a947 */ /* 0x000fec0003800000 */
[----:B------:R-:W-:Y:S01]  /*54e0*/  BPT.TRAP 0x1 ;  /* 0x000000040000795c */ /* 0x000fe20000300000 */
.L_x_97:
[----:B------:R-:W3:Y:S01]  /*54f0*/  S2UR UR44, SR_CgaCtaId ;  /* 0x00000000002c79c3 */ /* 0x000ee20000008800 */
[----:B------:R-:W-:Y:S01]  /*5500*/  UMOV UR5, 0x400 ;  /* 0x0000040000057882 */ /* 0x000fe20000000000 */
[----:B-12---:R-:W-:Y:S01]  /*5510*/  SHF.L.U32 R4, R0, 0x1f, RZ ;  /* 0x0000001f00047819 */ /* 0x006fe200000006ff */
[----:B---3--:R-:W-:-:S04]  /*5520*/  ULEA UR6, UR44, UR5, 0x18 ;  /* 0x000000052c067291 */ /* 0x008fc8000f8ec03f */
[----:B------:R-:W-:-:S09]  /*5530*/  ULEA UR5, UR4, UR6, 0x3 ;  /* 0x0000000604057291 */ /* 0x000fd2000f8e183f */
[----:B------:R-:W1:Y:S02]  /*5540*/  SYNCS.PHASECHK.TRANS64.TRYWAIT P1, [UR5+0x98], R4 ;  /* 0x00009804ff0075a7 */ /* 0x000e640008020145 */
[----:B-1----:R-:W-:Y:S05]  /*5550*/  @!P1 BRA `(.L_x_98) ;  /* 0x0000002000049947 */ /* 0x002fea0003800000 */
.L_x_143:
[----:B------:R-:W-:Y:S04]  /*5560*/  BSSY B0, `(.L_x_99) ;  /* 0x000000f000007945 */ /* 0x000fe80003800000 */
[----:B------:R-:W-:Y:S05]  /*5570*/  @!P0 BRA `(.L_x_100) ;  /* 0x0000000000348947 */ /* 0x000fea0003800000 */
[----:B------:R-:W-:Y:S01]  /*5580*/  ULEA UR16, UR4, UR6, 0xd ;  /* 0x0000000604107291 */ /* 0x000fe2000f8e683f */
[----:B------:R-:W-:Y:S01]  /*5590*/  R2UR UR20, R12 ;  /* 0x000000000c1472ca */ /* 0x000fe200000e0000 */
[----:B------:R-:W-:Y:S02]  /*55a0*/  UIADD3 UR8, UP0, UR14, 0x3f0, URZ ;  /* 0x000003f00e087890 */ /* 0x000fe4000ff1e03f */
[----:B------:R-:W-:Y:S02]  /*55b0*/  UIADD3 UR17, UR5, 0x80, URZ ;  /* 0x0000008005117890 */ /* 0x000fe4000fffe03f */
[----:B------:R-:W-:Y:S02]  /*55c0*/  UIADD3 UR16, UR16, 0x200, URZ ;  /* 0x0000020010107890 */ /* 0x000fe4000fffe03f */
[----:B------:R-:W-:Y:S01]  /*55d0*/  UIADD3.X UR9, URZ, UR15, URZ, UP0, !UPT ;  /* 0x0000000f3f097290 */ /* 0x000fe200087fe43f */
[----:B------:R-:W-:Y:S01]  /*55e0*/  UMOV UR10, 0x0 ;  /* 0x00000000000a7882 */ /* 0x000fe20000000000 */
[----:B------:R-:W-:-:S07]  /*55f0*/  UMOV UR11, 0x10000000 ;  /* 0x10000000000b7882 */ /* 0x000fce0000000000 */
[----:B------:R2:W-:Y:S02]  /*5600*/  UTMALDG.3D [UR16], [UR8], desc[UR10] ;  /* 0x00000a10080075b4 */ /* 0x0005e40008011000 */
[----:B--2---:R-:W-:Y:S05]  /*5610*/  @!P2 BRA `(.L_x_101) ;  /* 0x000000000004a947 */ /* 0x004fea0003800000 */
[----:B------:R-:W-:Y:S01]  /*5620*/  BPT.TRAP 0x1 ;  /* 0x000000040000795c */ /* 0x000fe20000300000 */
.L_x_101:
[----:B-1----:R-:W1:Y:S02]  /*5630*/  LDC R4, c[0x0][0x800] ;  /* 0x00020000ff047b82 */ /* 0x002e640000000800 */
[----:B-1----:R2:W-:Y:S02]  /*5640*/  SYNCS.ARRIVE.TRANS64.RED.A0TR RZ, [UR5+0x80], R4 ;  /* 0x00008004ffff79a7 */ /* 0x0025e40008300405 */
.L_x_100:
[----:B------:R-:W-:Y:S05]  /*5650*/  BSYNC B0 ;  /* 0x0000000000007941 */ /* 0x000fea0003800000 */
.L_x_99:
[----:B------:R-:W-:Y:S05]  /*5660*/  @!P2 BRA `(.L_x_102) ;  /* 0x000000000004a947 */ /* 0x000fea0003800000 */
[----:B------:R-:W-:Y:S01]  /*5670*/  BPT.TRAP 0x1 ;  /* 0x000000040000795c */ /* 0x000fe20000300000 */
.L_x_102:
[----:B------:R-:W-:Y:S02]  /*5680*/  UIADD3 UR5, UR5, 0x80, URZ ;  /* 0x0000008005057890 */ /* 0x000fe4000fffe03f */
[----:B------:R-:W-:Y:S02]  /*5690*/  UIADD3 UR4, UR4, 0x1, URZ ;  /* 0x0000000104047890 */ /* 0x000fe4000fffe03f */
[----:B------:R-:W-:Y:S02]  /*56a0*/  UPRMT UR5, UR44, 0x654, UR5 ;  /* 0x000006542c057896 */ /* 0x000fe40008000005 */
[----:B------:R-:W-:-:S04]  /*56b0*/  UISETP.NE.AND UP0, UPT, UR4, 0x3, UPT ;  /* 0x000000030400788c */ /* 0x000fc8000bf05270 */
[----:B------:R-:W-:-:S03]  /*56c0*/  USEL UR7, URZ, 0x1, UP0 ;  /* 0x000000013f077887 */ /* 0x000fc60008000000 */
[----:B------:R-:W-:Y:S01]  /*56d0*/  SYNCS.ARRIVE.TRANS64.RED.A1T0 RZ, [UR5], RZ ;  /* 0x000000ffffff79a7 */ /* 0x000fe20008100405 */
[----:B------:R-:W-:Y:S02]  /*56e0*/  USEL UR5, UR4, URZ, UP0 ;  /* 0x0000003f04057287 */ /* 0x000fe40008000000 */
[----:B-1----:R-:W-:Y:S01]  /*56f0*/  LOP3.LUT R5, R0, UR7, RZ, 0x3c, !PT ;  /* 0x0000000700057c12 */ /* 0x002fe2000f8e3cff */
[----:B------:R-:W-:Y:S09]  /*5700*/  @!P2 BRA `(.L_x_103) ;  /* 0x000000000004a947 */ /* 0x000ff20003800000 */
[----:B------:R-:W-:Y:S01]  /*5710*/  BPT.TRAP 0x1 ;  /* 0x000000040000795c */ /* 0x000fe20000300000 */
.L_x_103:
[----:B------:R-:W-:Y:S01]  /*5720*/  ULEA UR4, UR5, UR6, 0x3 ;  /* 0x0000000605047291 */ /* 0x000fe2000f8e183f */
[----:B------:R-:W-:-:S08]  /*5730*/  SHF.L.U32 R0, R5, 0x1f, RZ ;  /* 0x0000001f05007819 */ /* 0x000fd000000006ff */
[----:B------:R-:W1:Y:S02]  /*5740*/  SYNCS.PHASECHK.TRANS64.TRYWAIT P1, [UR4+0x98], R0 ;  /* 0x00009800ff0075a7 */ /* 0x000e640008020144 */
[----:B-1----:R-:W-:Y:S05]  /*5750*/  @!P1 BRA `(.L_x_104) ;  /* 0x0000001c009c9947 */ /* 0x002fea0003800000 */
.L_x_144:
[----:B------:R-:W-:Y:S04]  /*5760*/  BSSY B0, `(.L_x_105) ;  /* 0x0000011000007945 */ /* 0x000fe80003800000 */
[----:B------:R-:W-:Y:S05]  /*5770*/  @!P0 BRA `(.L_x_106) ;  /* 0x00000000003c8947 */ /* 0x000fea0003800000 */
[----:B------:R-:W-:Y:S01]  /*5780*/  ULEA UR8, UR5, UR6, 0xd ;  /* 0x0000000605087291 */ /* 0x000fe2000f8e683f */
[----:B------:R-:W-:Y:S01]  /*5790*/  R2UR UR12, R12 ;  /* 0x000000000c0c72ca */ /* 0x000fe200000e0000 */
[----:B------:R-:W-:Y:S02]  /*57a0*/  UIADD3 UR16, UP0, UR14, 0x3f0, URZ ;  /* 0x000003f00e107890 */ /* 0x000fe4000ff1e03f */
[----:B------:R-:W-:Y:S02]  /*57b0*/  UIADD3 UR10, UR18, 0x20, URZ ;  /* 0x00000020120a7890 */ /* 0x000fe4000fffe03f */
[----:B------:R-:W-:Y:S02]  /*57c0*/  UIADD3 UR9, UR4, 0x80, URZ ;  /* 0x0000008004097890 */ /* 0x000fe4000fffe03f */
[----:B------:R-:W-:Y:S02]  /*57d0*/  UIADD3 UR8, UR8, 0x200, URZ ;  /* 0x0000020008087890 */ /* 0x000fe4000fffe03f */
[----:B------:R-:W-:Y:S01]  /*57e0*/  UIADD3.X UR17, URZ, UR15, URZ, UP0, !UPT ;  /* 0x0000000f3f117290 */ /* 0x000fe200087fe43f */
[----:B------:R-:W-:Y:S01]  /*57f0*/  UMOV UR20, 0x0 ;  /* 0x0000000000147882 */ /* 0x000fe20000000000 */
[----:B------:R-:W-:Y:S01]  /*5800*/  UMOV UR21, 0x10000000 ;  /* 0x1000000000157882 */ /* 0x000fe20000000000 */
[----:B------:R-:W-:-:S06]  /*5810*/  UMOV UR11, UR19 ;  /* 0x00000013000b7c82 */ /* 0x000fcc0008000000 */
[----:B------:R3:W-:Y:S02]  /*5820*/  UTMALDG.3D [UR8], [UR16], desc[UR20] ;  /* 0x00001408100075b4 */ /* 0x0007e40008011000 */
[----:B---3--:R-:W-:Y:S05]  /*5830*/  @!P2 BRA `(.L_x_107) ;  /* 0x000000000004a947 */ /* 0x008fea0003800000 */
[----:B------:R-:W-:Y:S01]  /*5840*/  BPT.TRAP 0x1 ;  /* 0x000000040000795c */ /* 0x000fe20000300000 */
.L_x_107:
[----:B-1----:R-:W1:Y:S02]  /*5850*/  LDC R0, c[0x0][0x800] ;  /* 0x00020000ff007b82 */ /* 0x002e640000000800 */
[----:B-1----:R3:W-:Y:S02]  /*5860*/  SYNCS.ARRIVE.TRANS64.RED.A0TR RZ, [UR4+0x80], R0 ;  /* 0x00008000ffff79a7 */ /* 0x0027e40008300404 */
.L_x_106:
[----:B------:R-:W-:Y:S05]  /*5870*/  BSYNC B0 ;  /* 0x0000000000007941 */ /* 0x000fea0003800000 */
.L_x_105:
[----:B------:R-:W-:Y:S05]  /*5880*/  @!P2 BRA `(.L_x_108) ;  /* 0x000000000004a947 */ /* 0x000fea0003800000 */
[----:B------:R-:W-:Y:S01]  /*5890*/  BPT.TRAP 0x1 ;  /* 0x000000040000795c */ /* 0x000fe20000300000 */
.L_x_108:
[----:B------:R-:W-:Y:S01]  /*58a0*/  UIADD3 UR4, UR4, 0x80, URZ ;  /* 0x0000008004047890 */ /* 0x000fe2000fffe03f */
[----:B------:R-:W-:Y:S01]  /*58b0*/  IADD3 R16, P0, R16, UR52, RZ ;  /* 0x0000003410107c10 */ /* 0x000fe2000ff1e0ff */
[----:B------:R-:W-:Y:S01]  /*58c0*/  IMAD.MOV.U32 R20, RZ, RZ, -0x1 ;  /* 0xffffffffff147424 */ /* 0x000fe200078e00ff */
[----:B--2---:R-:W-:Y:S01]  /*58d0*/  PRMT R4, RZ, 0x7610, R4 ;  /* 0x00007610ff047816 */ /* 0x004fe20000000004 */
[----:B------:R-:W-:Y:S01]  /*58e0*/  UPRMT UR4, UR44, 0x654, UR4 ;  /* 0x000006542c047896 */ /* 0x000fe20008000004 */
[----:B------:R-:W-:Y:S01]  /*58f0*/  IADD3.X R17, R17, UR45, RZ, P0, !PT ;  /* 0x0000002d11117c10 */ /* 0x000fe200087fe4ff */
[----:B------:R-:W-:Y:S01]  /*5900*/  IMAD.MOV.U32 R13, RZ, RZ, -0x1 ;  /* 0xffffffffff0d7424 */ /* 0x000fe200078e00ff */
[----:B------:R-:W-:Y:S01]  /*5910*/  ISETP.GE.U32.AND P0, PT, R16, UR24, PT ;  /* 0x0000001810007c0c */ /* 0x000fe2000bf06070 */
[----:B------:R-:W-:-:S03]  /*5920*/  IMAD.MOV.U32 R12, RZ, RZ, -0x1 ;  /* 0xffffffffff0c7424 */ /* 0x000fc600078e00ff */
[----:B------:R-:W-:Y:S02]  /*5930*/  ISETP.GE.U32.AND.EX P0, PT, R17, UR25, PT, P0 ;  /* 0x0000001911007c0c */ /* 0x000fe4000bf06100 */
[----:B------:R-:W-:Y:S01]  /*5940*/  SYNCS.ARRIVE.TRANS64.RED.A1T0 RZ, [UR4], RZ ;  /* 0x000000ffffff79a7 */ /* 0x000fe20008100404 */
[----:B------:R-:W-:-:S04]  /*5950*/  UIADD3 UR4, UR5, 0x1, URZ ;  /* 0x0000000105047890 */ /* 0x000fc8000fffe03f */
[----:B------:R-:W-:-:S04]  /*5960*/  UISETP.NE.AND UP0, UPT, UR4, 0x3, UPT ;  /* 0x000000030400788c */ /* 0x000fc8000bf05270 */
[----:B------:R-:W-:Y:S02]  /*5970*/  USEL UR5, URZ, 0x1, UP0 ;  /* 0x000000013f057887 */ /* 0x000fe40008000000 */
[----:B------:R-:W-:-:S04]  /*5980*/  USEL UR4, UR4, URZ, UP0 ;  /* 0x0000003f04047287 */ /* 0x000fc80008000000 */
[----:B-1-3--:R-:W-:Y:S01]  /*5990*/  LOP3.LUT R0, R5, UR5, RZ, 0x3c, !PT ;  /* 0x0000000505007c12 */ /* 0x00afe2000f8e3cff */
[----:B------:R-:W-:Y:S07]  /*59a0*/  @P0 BRA `(.L_x_109) ;  /* 0x0000000400580947 */ /* 0x000fee0003800000 */
[----:B------:R-:W1:Y:S01]  /*59b0*/  S2R R15, SR_CTAID.X ;  /* 0x00000000000f7919 */ /* 0x000e620000002500 */
[----:B------:R-:W2:Y:S01]  /*59c0*/  LDC.64 R12, c[0x0][0x8d0] ;  /* 0x00023400ff0c7b82 */ /* 0x000ea20000000a00 */
[----:B------:R-:W-:Y:S01]  /*59d0*/  ULDC UR5, c[0x0][0x150] ;  /* 0x0000540000057ab9 */ /* 0x000fe20000000800 */
[----:B------:R-:W-:Y:S01]  /*59e0*/  IMAD.MOV.U32 R7, RZ, RZ, R16 ;  /* 0x000000ffff077224 */ /* 0x000fe200078e0010 */
[----:B------:R-:W3:Y:S01]  /*59f0*/  S2R R18, SR_CTAID.Y ;  /* 0x0000000000127919 */ /* 0x000ee20000002600 */
[----:B------:R-:W-:-:S04]  /*5a00*/  IMAD.MOV.U32 R21, RZ, RZ, R17 ;  /* 0x000000ffff157224 */ /* 0x000fc800078e0011 */
[----:B------:R-:W4:Y:S08]  /*5a10*/  LDC R22, c[0x0][0x144] ;  /* 0x00005100ff167b82 */ /* 0x000f300000000800 */
[----:B------:R-:W4:Y:S01]  /*5a20*/  LDC R20, c[0x0][0x8d8] ;  /* 0x00023600ff147b82 */ /* 0x000f220000000800 */
[----:B--2---:R-:W-:-:S04]  /*5a30*/  ISETP.NE.U32.AND P0, PT, R12, RZ, PT ;  /* 0x000000ff0c00720c */ /* 0x004fc80003f05070 */
[----:B------:R-:W-:Y:S02]  /*5a40*/  ISETP.NE.AND.EX P0, PT, R13, RZ, PT, P0 ;  /* 0x000000ff0d00720c */ /* 0x000fe40003f05300 */
[----:B-1----:R-:W-:Y:S02]  /*5a50*/  I2FP.F32.U32 R4, R15 ;  /* 0x0000000f00047245 */ /* 0x002fe40000201000 */
[----:B---3--:R-:W-:-:S03]  /*5a60*/  I2FP.F32.U32 R23, R18 ;  /* 0x0000001200177245 */ /* 0x008fc60000201000 */
[----:B------:R-:W-:-:S04]  /*5a70*/  FMUL R4, R4, UR5 ;  /* 0x0000000504047c20 */ /* 0x000fc80008400000 */
[----:B------:R1:W2:Y:S02]  /*5a80*/  F2I.U32.TRUNC.NTZ R14, R4 ;  /* 0x00000004000e7305 */ /* 0x0002a4000020f000 */
[----:B----4-:R-:W-:Y:S05]  /*5a90*/  @!P0 BRA `(.L_x_110) ;  /* 0x0000000000308947 */ /* 0x010fea0003800000 */
[----:B------:R-:W3:Y:S02]  /*5aa0*/  LDC R5, c[0x0][0x8dc] ;  /* 0x00023700ff057b82 */ /* 0x000ee40000000800 */
[----:B---3--:R-:W-:-:S05]  /*5ab0*/  IADD3 R5, P0, R16, R5, RZ ;  /* 0x0000000510057210 */ /* 0x008fca0007f1e0ff */
[----:B------:R-:W-:-:S04]  /*5ac0*/  IMAD.X R21, RZ, RZ, R17, P0 ;  /* 0x000000ffff157224 */ /* 0x000fc800000e0611 */
[----:B------:R-:W-:-:S04]  /*5ad0*/  IMAD.WIDE.U32 R6, R21, R12, RZ ;  /* 0x0000000c15067225 */ /* 0x000fc800078e00ff */
[----:B------:R-:W-:-:S04]  /*5ae0*/  IMAD.WIDE.U32 R6, P0, R5, R13, R6 ;  /* 0x0000000d05067225 */ /* 0x000fc80007800006 */
[----:B-1----:R-:W-:-:S04]  /*5af0*/  IMAD.WIDE.U32 R4, R5, R12, RZ ;  /* 0x0000000c05047225 */ /* 0x002fc800078e00ff */
[----:B------:R-:W-:Y:S01]  /*5b00*/  IMAD.MOV.U32 R4, RZ, RZ, R7 ;  /* 0x000000ffff047224 */ /* 0x000fe200078e0007 */
[----:B------:R-:W-:Y:S01]  /*5b10*/  IADD3 RZ, P1, R5, R6, RZ ;  /* 0x0000000605ff7210 */ /* 0x000fe20007f3e0ff */
[----:B------:R-:W-:-:S04]  /*5b20*/  IMAD.X R5, RZ, RZ, RZ, P0 ;  /* 0x000000ffff057224 */ /* 0x000fc800000e06ff */
[----:B------:R-:W-:-:S04]  /*5b30*/  IMAD.WIDE.U32.X R4, R21, R13, R4, P1 ;  /* 0x0000000d15047225 */ /* 0x000fc800008e0404 */
[----:B------:R-:W-:Y:S02]  /*5b40*/  IMAD.MOV.U32 R7, RZ, RZ, R4 ;  /* 0x000000ffff077224 */ /* 0x000fe400078e0004 */
[----:B------:R-:W-:-:S07]  /*5b50*/  IMAD.MOV.U32 R21, RZ, RZ, R5 ;  /* 0x000000ffff157224 */ /* 0x000fce00078e0005 */
.L_x_110:
[----:B------:R-:W-:Y:S01]  /*5b60*/  ULDC UR5, c[0x0][0x154] ;  /* 0x0000550000057ab9 */ /* 0x000fe20000000800 */
[----:B------:R-:W3:Y:S01]  /*5b70*/  LDC R13, c[0x0][0x148] ;  /* 0x00005200ff0d7b82 */ /* 0x000ee20000000800 */
[----:B------:R-:W-:Y:S01]  /*5b80*/  FMUL R23, R23, UR5 ;  /* 0x0000000517177c20 */ /* 0x000fe20008400000 */
[----:B------:R-:W-:Y:S01]  /*5b90*/  ISETP.NE.AND P2, PT, R2, 0x1, PT ;  /* 0x000000010200780c */ /* 0x000fe20003f45270 */
[----:B--2---:R-:W-:Y:S01]  /*5ba0*/  IMAD.MOV R6, RZ, RZ, -R14 ;  /* 0x000000ffff067224 */ /* 0x004fe200078e0a0e */
[-CC-:B------:R-:W-:Y:S02]  /*5bb0*/  SHF.R.U64 R14, R7, R20.reuse, R21.reuse ;  /* 0x00000014070e7219 */ /* 0x180fe40000001215 */
[----:B------:R-:W-:Y:S01]  /*5bc0*/  SHF.R.U32.HI R20, RZ, R20, R21 ;  /* 0x00000014ff147219 */ /* 0x000fe20000011615 */
[----:B------:R-:W2:Y:S01]  /*5bd0*/  F2I.U32.TRUNC.NTZ R23, R23 ;  /* 0x0000001700177305 */ /* 0x000ea2000020f000 */
[----:B-1----:R-:W1:Y:S01]  /*5be0*/  LDC.64 R4, c[0x0][0x8c8] ;  /* 0x00023200ff047b82 */ /* 0x002e620000000a00 */
[----:B------:R-:W-:Y:S01]  /*5bf0*/  IADD3 R21, P0, RZ, -R14, RZ ;  /* 0x8000000eff157210 */ /* 0x000fe20007f1e0ff */
[----:B------:R-:W-:-:S04]  /*5c00*/  IMAD R15, R22, R6, R15 ;  /* 0x00000006160f7224 */ /* 0x000fc800078e020f */
[----:B------:R-:W-:Y:S02]  /*5c10*/  IMAD.X R7, RZ, RZ, ~R20, P0 ;  /* 0x000000ffff077224 */ /* 0x000fe400000e0e14 */
[----:B------:R-:W4:Y:S01]  /*5c20*/  LDC R24, c[0x0][0x8c0] ;  /* 0x00023000ff187b82 */ /* 0x000f220000000800 */
[----:B--2---:R-:W-:-:S07]  /*5c30*/  IMAD.MOV R12, RZ, RZ, -R23 ;  /* 0x000000ffff0c7224 */ /* 0x004fce00078e0a17 */
[----:B------:R-:W2:Y:S01]  /*5c40*/  LDC R27, c[0x0][0x900] ;  /* 0x00024000ff1b7b82 */ /* 0x000ea20000000800 */
[----:B---3--:R-:W-:-:S07]  /*5c50*/  @P2 IMAD R15, R13, R12, R18 ;  /* 0x0000000c0d0f2224 */ /* 0x008fce00078e0212 */
[----:B------:R-:W3:Y:S01]  /*5c60*/  LDC.64 R12, c[0x0][0x8e8] ;  /* 0x00023a00ff0c7b82 */ /* 0x000ee20000000a00 */
[----:B-1----:R-:W-:-:S04]  /*5c70*/  IMAD R6, R7, R4, RZ ;  /* 0x0000000407067224 */ /* 0x002fc800078e02ff */
[C---:B------:R-:W-:Y:S02]  /*5c80*/  IMAD R7, R21.reuse, R5, R6 ;  /* 0x0000000515077224 */ /* 0x040fe400078e0206 */
[----:B------:R-:W-:Y:S01]  /*5c90*/  IMAD.WIDE.U32 R4, R21, R4, R16 ;  /* 0x0000000415047225 */ /* 0x000fe200078e0010 */
[----:B------:R-:W1:Y:S03]  /*5ca0*/  LDC R6, c[0x0][0x8b0] ;  /* 0x00022c00ff067b82 */ /* 0x000e660000000800 */
[----:B------:R-:W-:-:S05]  /*5cb0*/  IMAD.IADD R5, R5, 0x1, R7 ;  /* 0x0000000105057824 */ /* 0x000fca00078e0207 */
[----:B------:R-:W2:Y:S01]  /*5cc0*/  LDC R25, c[0x0][0x8f0] ;  /* 0x00023c00ff197b82 */ /* 0x000ea20000000800 */
[-CC-:B----4-:R-:W-:Y:S02]  /*5cd0*/  SHF.R.U64 R22, R4, R24.reuse, R5.reuse ;  /* 0x0000001804167219 */ /* 0x190fe40000001205 */
[----:B------:R-:W-:-:S05]  /*5ce0*/  SHF.R.U32.HI R5, RZ, R24, R5 ;  /* 0x00000018ff057219 */ /* 0x000fca0000011605 */
[----:B------:R-:W4:Y:S01]  /*5cf0*/  LDC R21, c[0x0][0x8e0] ;  /* 0x00023800ff157b82 */ /* 0x000f220000000800 */
[----:B---3--:R-:W-:-:S04]  /*5d00*/  ISETP.NE.U32.AND P0, PT, R12, RZ, PT ;  /* 0x000000ff0c00720c */ /* 0x008fc80003f05070 */
[----:B------:R-:W-:-:S03]  /*5d10*/  ISETP.NE.AND.EX P0, PT, R13, RZ, PT, P0 ;  /* 0x000000ff0d00720c */ /* 0x000fc60003f05300 */
[----:B------:R-:W3:Y:S01]  /*5d20*/  LDC R20, c[0x0][0x8b8] ;  /* 0x00022e00ff147b82 */ /* 0x000ee20000000800 */
[-CC-:B-1----:R-:W-:Y:S02]  /*5d30*/  SHF.R.U64 R23, R22, R6.reuse, R5.reuse ;  /* 0x0000000616177219 */ /* 0x182fe40000001205 */
[----:B------:R-:W-:-:S04]  /*5d40*/  SHF.R.U32.HI R4, RZ, R6, R5 ;  /* 0x00000006ff047219 */ /* 0x000fc80000011605 */
[-CC-:B--2---:R-:W-:Y:S01]  /*5d50*/  SHF.R.U64 R24, R23, R27.reuse, R4.reuse ;  /* 0x0000001b17187219 */ /* 0x184fe20000001204 */
[----:B------:R-:W1:Y:S01]  /*5d60*/  LDC R18, c[0x0][0x8a8] ;  /* 0x00022a00ff127b82 */ /* 0x000e620000000800 */
[----:B------:R-:W-:-:S03]  /*5d70*/  SHF.R.U32.HI R27, RZ, R27, R4 ;  /* 0x0000001bff1b7219 */ /* 0x000fc60000011604 */
[----:B------:R-:W-:Y:S02]  /*5d80*/  IMAD.MOV.U32 R4, RZ, RZ, R24 ;  /* 0x000000ffff047224 */ /* 0x000fe400078e0018 */
[----:B------:R-:W-:Y:S01]  /*5d90*/  IMAD.MOV.U32 R5, RZ, RZ, R27 ;  /* 0x000000ffff057224 */ /* 0x000fe200078e001b */
[----:B------:R-:W-:Y:S06]  /*5da0*/  @!P0 BRA `(.L_x_111) ;  /* 0x0000000000288947 */ /* 0x000fec0003800000 */
[----:B------:R-:W2:Y:S02]  /*5db0*/  LDC R5, c[0x0][0x8f4] ;  /* 0x00023d00ff057b82 */ /* 0x000ea40000000800 */
[----:B--2---:R-:W-:-:S05]  /*5dc0*/  IADD3 R5, P0, R24, R5, RZ ;  /* 0x0000000518057210 */ /* 0x004fca0007f1e0ff */
[----:B------:R-:W-:-:S04]  /*5dd0*/  IMAD.X R27, RZ, RZ, R27, P0 ;  /* 0x000000ffff1b7224 */ /* 0x000fc800000e061b */
[----:B------:R-:W-:-:S04]  /*5de0*/  IMAD.WIDE.U32 R6, R27, R12, RZ ;  /* 0x0000000c1b067225 */ /* 0x000fc800078e00ff */
[----:B------:R-:W-:-:S04]  /*5df0*/  IMAD.WIDE.U32 R6, P0, R5, R13, R6 ;  /* 0x0000000d05067225 */ /* 0x000fc80007800006 */
[----:B------:R-:W-:-:S04]  /*5e00*/  IMAD.WIDE.U32 R4, R5, R12, RZ ;  /* 0x0000000c05047225 */ /* 0x000fc800078e00ff */
[----:B------:R-:W-:Y:S01]  /*5e10*/  IMAD.MOV.U32 R4, RZ, RZ, R7 ;  /* 0x000000ffff047224 */ /* 0x000fe200078e0007 */
[----:B------:R-:W-:Y:S01]  /*5e20*/  IADD3 RZ, P1, R5, R6, RZ ;  /* 0x0000000605ff7210 */ /* 0x000fe20007f3e0ff */
[----:B------:R-:W-:-:S04]  /*5e30*/  IMAD.X R5, RZ, RZ, RZ, P0 ;  /* 0x000000ffff057224 */ /* 0x000fc800000e06ff */
[----:B------:R-:W-:-:S08]  /*5e40*/  IMAD.WIDE.U32.X R4, R27, R13, R4, P1 ;  /* 0x0000000d1b047225 */ /* 0x000fd000008e0404 */
.L_x_111:
[----:B------:R-:W-:Y:S01]  /*5e50*/  SHF.R.U64 R4, R4, R25, R5 ;  /* 0x0000001904047219 */ /* 0x000fe20000001205 */
[----:B------:R-:W-:Y:S01]  /*5e60*/  IMAD.MOV.U32 R12, RZ, RZ, R14 ;  /* 0x000000ffff0c7224 */ /* 0x000fe200078e000e */
[----:B------:R-:W-:Y:S02]  /*5e70*/  LOP3.LUT R23, R23, R8, RZ, 0xc0, !PT ;  /* 0x0000000817177212 */ /* 0x000fe400078ec0ff */
[----:B------:R-:W-:Y:S01]  /*5e80*/  LOP3.LUT R22, R22, R3, RZ, 0xc0, !PT ;  /* 0x0000000316167212 */ /* 0x000fe200078ec0ff */
[----:B------:R-:W-:Y:S02]  /*5e90*/  IMAD.MOV R5, RZ, RZ, -R4 ;  /* 0x000000ffff057224 */ /* 0x000fe400078e0a04 */
[----:B------:R-:W-:Y:S02]  /*5ea0*/  IMAD R23, R4, UR13, R23 ;  /* 0x0000000d04177c24 */ /* 0x000fe4000f8e0217 */
[----:B----4-:R-:W-:Y:S02]  /*5eb0*/  IMAD R21, R5, R21, R24 ;  /* 0x0000001505157224 */ /* 0x010fe400078e0218 */
[----:B---3--:R-:W-:-:S02]  /*5ec0*/  IMAD R20, R23, R20, R15 ;  /* 0x0000001417147224 */ /* 0x008fc400078e020f */
[----:B-1----:R-:W-:Y:S02]  /*5ed0*/  IMAD R21, R21, R18, R22 ;  /* 0x0000001215157224 */ /* 0x002fe400078e0216 */
[----:B------:R-:W-:-:S03]  /*5ee0*/  IMAD.MOV.U32 R4, RZ, RZ, 0x1 ;  /* 0x00000001ff047424 */ /* 0x000fc600078e00ff */
[----:B------:R-:W-:Y:S02]  /*5ef0*/  SEL R13, R21, R20, !P2 ;  /* 0x00000014150d7207 */ /* 0x000fe40005000000 */
[----:B------:R-:W-:-:S07]  /*5f00*/  SEL R20, R20, R21, !P2 ;  /* 0x0000001514147207 */ /* 0x000fce0005000000 */
.L_x_109:
[----:B------:R-:W-:-:S13]  /*5f10*/  LOP3.LUT P0, RZ, R4, 0xff, RZ, 0xc0, !PT ;  /* 0x000000ff04ff7812 */ /* 0x000fda000780c0ff */
[----:B------:R-:W-:Y:S05]  /*5f20*/  @P0 BRA `(.L_x_112) ;  /* 0xfffffff000f00947 */ /* 0x000fea000383ffff */
.L_x_92:
[----:B------:R-:W-:-:S13]  /*5f30*/  ELECT P0, URZ, PT ;  /* 0x00000000003f782f */ /* 0x000fda0003800000 */
[----:B------:R-:W-:Y:S05]  /*5f40*/  @!P0 BRA `(.L_x_14) ;  /* 0x0000001400148947 */ /* 0x000fea0003800000 */
[----:B------:R-:W-:-:S04]  /*5f50*/  LOP3.LUT R19, R19, 0x2, RZ, 0xfc, !PT ;  /* 0x0000000213137812 */ /* 0x000fc800078efcff */
[----:B------:R-:W-:-:S13]  /*5f60*/  ISETP.NE.AND P1, PT, R19, 0x3, PT ;  /* 0x000000031300780c */ /* 0x000fda0003f25270 */
[----:B------:R-:W-:Y:S05]  /*5f70*/  @!P1 BRA `(.L_x_113) ;  /* 0x0000000000049947 */ /* 0x000fea0003800000 */
[----:B------:R-:W-:Y:S01]  /*5f80*/  BPT.TRAP 0x1 ;  /* 0x000000040000795c */ /* 0x000fe20000300000 */
.L_x_113:
[----:B------:R-:W-:Y:S01]  /*5f90*/  IMAD.U32 R7, RZ, RZ, UR44 ;  /* 0x0000002cff077e24 */ /* 0x000fe2000f8e00ff */
[----:B------:R-:W-:Y:S01]  /*5fa0*/  MOV R2, 0x400 ;  /* 0x0000040000027802 */ /* 0x000fe20000000f00 */
[----:B--2---:R-:W-:-:S03]  /*5fb0*/  IMAD.U32 R4, RZ, RZ, UR4 ;  /* 0x00000004ff047e24 */ /* 0x004fc6000f8e00ff */
[----:B------:R-:W-:Y:S02]  /*5fc0*/  LEA R7, R7, R2, 0x18 ;  /* 0x0000000207077211 */ /* 0x000fe400078ec0ff */
[----:B------:R-:W-:-:S03]  /*5fd0*/  SHF.L.U32 R2, R0, 0x1f, RZ ;  /* 0x0000001f00027819 */ /* 0x000fc600000006ff */
[----:B------:R-:W-:-:S04]  /*5fe0*/  IMAD R3, R4, 0x8, R7 ;  /* 0x0000000804037824 */ /* 0x000fc800078e0207 */
[----:B------:R-:W1:Y:S02]  /*5ff0*/  SYNCS.PHASECHK.TRANS64.TRYWAIT P0, [R3+URZ+0x98], R2 ;  /* 0x00009802030075a7 */ /* 0x000e64000800017f */
[----:B-1----:R-:W-:Y:S05]  /*6000*/  @!P0 BRA `(.L_x_114) ;  /* 0x0000001400888947 */ /* 0x002fea0003800000 */
.L_x_145:
[----:B------:R-:W-:Y:S05]  /*6010*/  @!P1 BRA `(.L_x_115) ;  /* 0x0000000000049947 */ /* 0x000fea0003800000 */
[----:B------:R-:W-:Y:S01]  /*6020*/  BPT.TRAP 0x1 ;  /* 0x000000040000795c */ /* 0x000fe20000300000 */
.L_x_115:
[----:B------:R-:W-:-:S04]  /*6030*/  UIADD3 UR5, UR4, 0x1, URZ ;  /* 0x0000000104057890 */ /* 0x000fc8000fffe03f */
[----:B------:R-:W-:Y:S02]  /*6040*/  UISETP.NE.AND UP0, UPT, UR5, 0x3, UPT ;  /* 0x000000030500788c */ /* 0x000fe4000bf05270 */
[----:B-1----:R-:W-:Y:S02]  /*6050*/  IMAD.U32 R2, RZ, RZ, UR5 ;  /* 0x00000005ff027e24 */ /* 0x002fe4000f8e00ff */
[----:B------:R-:W-:Y:S02]  /*6060*/  USEL UR5, URZ, 0x1, UP0 ;  /* 0x000000013f057887 */ /* 0x000fe40008000000 */
[----:B------:R-:W-:-:S04]  /*6070*/  PLOP3.LUT P0, PT, PT, PT, UP0, 0x80, 0x0 ;  /* 0x000000000000781c */ /* 0x000fc80003f0f008 */
[----:B------:R-:W-:Y:S02]  /*6080*/  SEL R2, R2, RZ, P0 ;  /* 0x000000ff02027207 */ /* 0x000fe40000000000 */
[----:B------:R-:W-:-:S03]  /*6090*/  LOP3.LUT R3, R0, UR5, RZ, 0x3c, !PT ;  /* 0x0000000500037c12 */ /* 0x000fc6000f8e3cff */
[----:B------:R-:W-:Y:S01]  /*60a0*/  IMAD R5, R2, 0x8, R7 ;  /* 0x0000000802057824 */ /* 0x000fe200078e0207 */
[----:B------:R-:W-:-:S04]  /*60b0*/  SHF.L.U32 R0, R3, 0x1f, RZ ;  /* 0x0000001f03007819 */ /* 0x000fc800000006ff */
[----:B------:R-:W1:Y:S02]  /*60c0*/  SYNCS.PHASECHK.TRANS64.TRYWAIT P0, [R5+URZ+0x98], R0 ;  /* 0x00009800050075a7 */ /* 0x000e64000800017f */
[----:B-1----:R-:W-:Y:S05]  /*60d0*/  @!P0 BRA `(.L_x_116) ;  /* 0x0000001400688947 */ /* 0x002fea0003800000 */
.L_x_146:
[----:B------:R-:W-:Y:S05]  /*60e0*/  @!P1 BRA `(.L_x_117) ;  /* 0x0000000000049947 */ /* 0x000fea0003800000 */
[----:B------:R-:W-:Y:S01]  /*60f0*/  BPT.TRAP 0x1 ;  /* 0x000000040000795c */ /* 0x000fe20000300000 */
.L_x_117:
[----:B-1----:R-:W-:-:S05]  /*6100*/  VIADD R0, R2, 0x1 ;  /* 0x0000000102007836 */ /* 0x002fca0000000000 */
[----:B------:R-:W-:-:S04]  /*6110*/  ISETP.NE.AND P0, PT, R0, 0x3, PT ;  /* 0x000000030000780c */ /* 0x000fc80003f05270 */
[----:B------:R-:W-:Y:S02]  /*6120*/  SEL R2, RZ, 0x1, P0 ;  /* 0x00000001ff027807 */ /* 0x000fe40000000000 */
[----:B------:R-:W-:Y:S02]  /*6130*/  SEL R0, R0, RZ, P0 ;  /* 0x000000ff00007207 */ /* 0x000fe40000000000 */
[----:B------:R-:W-:-:S03]  /*6140*/  LOP3.LUT R2, R3, R2, RZ, 0x3c, !PT ;  /* 0x0000000203027212 */ /* 0x000fc600078e3cff */
[----:B------:R-:W-:Y:S01]  /*6150*/  IMAD R3, R0, 0x8, R7 ;  /* 0x0000000800037824 */ /* 0x000fe200078e0207 */
[----:B------:R-:W-:-:S07]  /*6160*/  SHF.L.U32 R0, R2, 0x1f, RZ ;  /* 0x0000001f02007819 */ /* 0x000fce00000006ff */
.L_x_118:
[----:B-1----:R1:W2:Y:S02]  /*6170*/  SYNCS.PHASECHK.TRANS64.TRYWAIT P0, [R3+URZ+0x98], R0 ;  /* 0x00009800030075a7 */ /* 0x0022a4000800017f */
[----:B--2---:R-:W-:Y:S05]  /*6180*/  @!P0 NANOSLEEP.SYNCS 0x989680 ;  /* 0x009896800000895d */ /* 0x004fea0003900000 */
[----:B------:R-:W2:Y:S02]  /*6190*/  @!P0 SYNCS.PHASECHK.TRANS64 P0, [R3+URZ+0x98], R0 ;  /* 0x00009800030085a7 */ /* 0x000ea4000800007f */
[----:B--2---:R-:W-:Y:S05]  /*61a0*/  @P0 BRA `(.L_x_14) ;  /* 0x00000010007c0947 */ /* 0x004fea0003800000 */
[----:B------:R-:W-:Y:S05]  /*61b0*/  BRA `(.L_x_118) ;  /* 0xfffffffc00ec7947 */ /* 0x000fea000383ffff */
.L_x_87:
[----:B------:R-:W-:Y:S01]  /*61c0*/  LOP3.LUT P0, RZ, R10, 0xff, RZ, 0xc0, !PT ;  /* 0x000000ff0aff7812 */ /* 0x000fe2000780c0ff */
[----:B------:R-:W-:Y:S02]  /*61d0*/  IMAD.MOV.U32 R10, RZ, RZ, 0x1 ;  /* 0x00000001ff0a7424 */ /* 0x000fe400078e00ff */
[----:B------:R-:W-:-:S10]  /*61e0*/  IMAD.MOV.U32 R9, RZ, RZ, RZ ;  /* 0x000000ffff097224 */ /* 0x000fd400078e00ff */
[----:B------:R-:W-:Y:S05]  /*61f0*/  @!P0 BRA `(.L_x_119) ;  /* 0x0000000c00248947 */ /* 0x000fea0003800000 */
[----:B------:R-:W2:Y:S01]  /*6200*/  LDC R0, c[0x0][0x28c] ;  /* 0x0000a300ff007b82 */ /* 0x000ea20000000800 */
[----:B------:R-:W-:Y:S01]  /*6210*/  ULDC UR7, c[0x0][0x900] ;  /* 0x0002400000077ab9 */ /* 0x000fe20000000800 */
[----:B------:R-:W-:Y:S01]  /*6220*/  UMOV UR8, 0xffffffff ;  /* 0xffffffff00087882 */ /* 0x000fe20000000000 */
[----:B------:R-:W-:Y:S01]  /*6230*/  BSSY B0, `(.L_x_119) ;  /* 0x00000c5000007945 */ /* 0x000fe20003800000 */
[----:B-1----:R-:W-:Y:S01]  /*6240*/  USHF.L.U32 UR4, UR44, 0x5, URZ ;  /* 0x000000052c047899 */ /* 0x002fe2000800063f */
[----:B------:R-:W-:Y:S01]  /*6250*/  LOP3.LUT R11, R22, 0x2, RZ, 0xfc, !PT ;  /* 0x00000002160b7812 */ /* 0x000fe200078efcff */
[----:B------:R-:W-:Y:S01]  /*6260*/  USHF.L.U32 UR5, UR44, 0xb, URZ ;  /* 0x0000000b2c057899 */ /* 0x000fe2000800063f */
[----:B------:R-:W-:Y:S01]  /*6270*/  IMAD.MOV.U32 R10, RZ, RZ, 0x1 ;  /* 0x00000001ff0a7424 */ /* 0x000fe200078e00ff */
[----:B------:R-:W-:Y:S01]  /*6280*/  USHF.L.U32 UR8, UR8, UR7, URZ ;  /* 0x0000000708087299 */ /* 0x000fe2000800063f */
[----:B------:R-:W-:Y:S01]  /*6290*/  IMAD.MOV.U32 R9, RZ, RZ, RZ ;  /* 0x000000ffff097224 */ /* 0x000fe200078e00ff */
[----:B------:R-:W-:Y:S01]  /*62a0*/  ULDC UR6, c[0x0][0x8a8] ;  /* 0x00022a0000067ab9 */ /* 0x000fe20000000800 */
[----:B------:R-:W-:-:S02]  /*62b0*/  ULOP3.LUT UR4, UR4, 0x20, URZ, 0xc0, !UPT ;  /* 0x0000002004047892 */ /* 0x000fc4000f8ec03f */
[----:B------:R-:W-:Y:S02]  /*62c0*/  ULOP3.LUT UR5, UR5, 0x800, URZ, 0xc0, !UPT ;  /* 0x0000080005057892 */ /* 0x000fe4000f8ec03f */
[----:B------:R-:W-:Y:S02]  /*62d0*/  UIADD3 UR17, UR6, -0x1, URZ ;  /* 0xffffffff06117890 */ /* 0x000fe4000fffe03f */
[----:B------:R-:W-:Y:S02]  /*62e0*/  USHF.L.U32 UR19, UR46, UR7, URZ ;  /* 0x000000072e137299 */ /* 0x000fe4000800063f */
[----:B------:R-:W-:Y:S01]  /*62f0*/  ULOP3.LUT UR18, URZ, UR8, URZ, 0x33, !UPT ;  /* 0x000000083f127292 */ /* 0x000fe2000f8e333f */
[----:B------:R-:W-:Y:S01]  /*6300*/  ULDC.64 UR22, c[0x0][0x198] ;  /* 0x0000660000167ab9 */ /* 0x000fe20000000a00 */
[----:B--2---:R-:W-:-:S05]  /*6310*/  VIADD R0, R0, 0x3f ;  /* 0x0000003f00007836 */ /* 0x004fca0000000000 */
[----:B------:R-:W-:-:S04]  /*6320*/  SHF.R.S32.HI R3, RZ, 0x1f, R0 ;  /* 0x0000001fff037819 */ /* 0x000fc80000011400 */
[----:B------:R-:W-:Y:S01]  /*6330*/  LEA.HI R3, R3, R0, RZ, 0x6 ;  /* 0x0000000003037211 */ /* 0x000fe200078f30ff */
[----:B------:R-:W-:-:S03]  /*6340*/  IMAD.MOV.U32 R0, RZ, RZ, 0x1 ;  /* 0x00000001ff007424 */ /* 0x000fc600078e00ff */
[--C-:B------:R-:W-:Y:S02]  /*6350*/  SHF.R.S32.HI R8, RZ, 0x6, R3.reuse ;  /* 0x00000006ff087819 */ /* 0x100fe40000011403 */
[----:B------:R-:W-:-:S03]  /*6360*/  PRMT R3, R0, 0x7610, R3 ;  /* 0x0000761000037816 */ /* 0x000fc60000000003 */
[----:B------:R-:W-:-:S07]  /*6370*/  VIADD R0, R8, 0x1 ;  /* 0x0000000108007836 */ /* 0x000fce0000000000 */
.L_x_130:
[----:B------:R-:W-:-:S03]  /*6380*/  UMOV UR6, 0xffffffff ;  /* 0xffffffff00067882 */ /* 0x000fc60000000000 */
[----:B------:R-:W-:Y:S05]  /*6390*/  BRA.DIV UR6, `(.L_x_120) ;  /* 0x0000001206cc7947 */ /* 0x000fea000b800000 */
[----:B------:R-:W-:-:S13]  /*63a0*/  ELECT P6, URZ, PT ;  /* 0x00000000003f782f */ /* 0x000fda00038c0000 */
.L_x_149:
[----:B------:R-:W1:Y:S01]  /*63b0*/  LDC R4, c[0x0][0x28c] ;  /* 0x0000a300ff047b82 */ /* 0x000e620000000800 */
[----:B------:R-:W-:Y:S01]  /*63c0*/  BSSY B1, `(.L_x_121) ;  /* 0x0000038000017945 */ /* 0x000fe20003800000 */
[----:B-1----:R-:W-:-:S13]  /*63d0*/  ISETP.LT.OR P6, PT, R4, 0x1, !P6 ;  /* 0x000000010400780c */ /* 0x002fda00077c1670 */
[----:B------:R-:W-:Y:S05]  /*63e0*/  @P6 BRA `(.L_x_122) ;  /* 0x0000000000d46947 */ /* 0x000fea0003800000 */
[----:B------:R-:W-:Y:S01]  /*63f0*/  LEA R15, R13, UR4, 0x6 ;  /* 0x000000040d0f7c11 */ /* 0x000fe2000f8e30ff */
[----:B------:R-:W-:Y:S02]  /*6400*/  IMAD.SHL.U32 R20, R20, 0x80, RZ ;  /* 0x0000008014147824 */ /* 0x000fe400078e00ff */
[----:B------:R-:W-:Y:S02]  /*6410*/  IMAD.MOV.U32 R21, RZ, RZ, RZ ;  /* 0x000000ffff157224 */ /* 0x000fe400078e00ff */
[----:B------:R-:W-:Y:S02]  /*6420*/  IMAD.MOV.U32 R4, RZ, RZ, R0 ;  /* 0x000000ffff047224 */ /* 0x000fe400078e0000 */
[----:B------:R-:W-:Y:S02]  /*6430*/  IMAD.MOV.U32 R5, RZ, RZ, R10 ;  /* 0x000000ffff057224 */ /* 0x000fe400078e000a */
[----:B------:R-:W-:-:S07]  /*6440*/  IMAD.MOV.U32 R6, RZ, RZ, R9 ;  /* 0x000000ffff067224 */ /* 0x000fce00078e0009 */
.L_x_125:
[----:B------:R-:W1:Y:S01]  /*6450*/  S2R R14, SR_CgaCtaId ;  /* 0x00000000000e7919 */ /* 0x000e620000008800 */
[----:B------:R-:W-:Y:S02]  /*6460*/  MOV R7, 0x400 ;  /* 0x0000040000077802 */ /* 0x000fe40000000f00 */
[----:B------:R-:W-:-:S13]  /*6470*/  LOP3.LUT P1, RZ, R18, 0x7f, RZ, 0xc0, !PT ;  /* 0x0000007f12ff7812 */ /* 0x000fda000782c0ff */
[----:B------:R-:W2:Y:S01]  /*6480*/  @!P1 LDC R13, c[0x0][0x500] ;  /* 0x00014000ff0d9b82 */ /* 0x000ea20000000800 */
[----:B-1----:R-:W-:Y:S02]  /*6490*/  LEA R19, R14, R7, 0x18 ;  /* 0x000000070e137211 */ /* 0x002fe400078ec0ff */
[----:B------:R-:W-:-:S03]  /*64a0*/  SHF.L.U32 R7, R5, 0x1f, RZ ;  /* 0x0000001f05077819 */ /* 0x000fc600000006ff */
[----:B------:R-:W-:-:S04]  /*64b0*/  IMAD R14, R6, 0x8, R19 ;  /* 0x00000008060e7824 */ /* 0x000fc800078e0213 */
[----:B------:R-:W1:Y:S02]  /*64c0*/  SYNCS.PHASECHK.TRANS64.TRYWAIT P0, [R14+URZ+0x40], R7 ;  /* 0x000040070e0075a7 */ /* 0x000e64000800017f */
[----:B-12---:R-:W-:Y:S05]  /*64d0*/  @!P0 BRA `(.L_x_123) ;  /* 0x00000010009c8947 */ /* 0x006fea0003800000 */
.L_x_150:
[----:B-1----:R-:W-:Y:S01]  /*64e0*/  PRMT R7, R11, 0x9910, RZ ;  /* 0x000099100b077816 */ /* 0x002fe200000000ff */
[----:B------:R1:W-:Y:S03]  /*64f0*/  @!P1 SYNCS.ARRIVE.TRANS64 RZ, [R14+URZ], R13 ;  /* 0x0000000d0eff99a7 */ /* 0x0003e6000800003f */
[----:B------:R-:W-:-:S13]  /*6500*/  ISETP.NE.AND P0, PT, R7, 0x2, PT ;  /* 0x000000020700780c */ /* 0x000fda0003f05270 */
[----:B-1----:R-:W-:Y:S05]  /*6510*/  @P0 BRA `(.L_x_124) ;  /* 0x0000000000040947 */ /* 0x002fea0003800000 */
[----:B------:R-:W-:Y:S01]  /*6520*/  BPT.TRAP 0x1 ;  /* 0x000000040000795c */ /* 0x000fe20000300000 */
.L_x_124:
[C---:B------:R-:W-:Y:S01]  /*6530*/  LEA R7, R6.reuse, UR5, 0xc ;  /* 0x0000000506077c11 */ /* 0x040fe2000f8e60ff */
[--C-:B------:R-:W-:Y:S01]  /*6540*/  IMAD R13, R6, 0x4000, R19.reuse ;  /* 0x00004000060d7824 */ /* 0x100fe200078e0213 */
[----:B------:R-:W-:Y:S01]  /*6550*/  R2UR UR9, R14 ;  /* 0x000000000e0972ca */ /* 0x000fe200000e0000 */
[----:B------:R-:W-:Y:S01]  /*6560*/  VIADD R4, R4, 0xffffffff ;  /* 0xffffffff04047836 */ /* 0x000fe20000000000 */
[----:B------:R-:W-:Y:S01]  /*6570*/  UIADD3 UR6, UP0, UR22, 0xf0, URZ ;  /* 0x000000f016067890 */ /* 0x000fe2000ff1e03f */
[----:B------:R-:W-:Y:S01]  /*6580*/  IMAD R7, R7, 0x2, R19 ;  /* 0x0000000207077824 */ /* 0x000fe200078e0213 */
[----:B------:R-:W-:Y:S01]  /*6590*/  R2UR UR7, R13 ;  /* 0x000000000d0772ca */ /* 0x000fe200000e0000 */
[----:B------:R-:W-:Y:S01]  /*65a0*/  UIADD3 UR24, UP1, UR22, 0x1f0, URZ ;  /* 0x000001f016187890 */ /* 0x000fe2000ff3e03f */
[----:B------:R-:W-:Y:S01]  /*65b0*/  R2UR UR11, R20 ;  /* 0x00000000140b72ca */ /* 0x000fe200000e0000 */
[----:B------:R-:W-:Y:S01]  /*65c0*/  VIADD R6, R6, 0x1 ;  /* 0x0000000106067836 */ /* 0x000fe20000000000 */
[----:B------:R-:W-:Y:S01]  /*65d0*/  R2UR UR8, R7 ;  /* 0x00000000070872ca */ /* 0x000fe200000e0000 */
[----:B------:R-:W-:Y:S01]  /*65e0*/  UIADD3.X UR25, URZ, UR23, URZ, UP1, !UPT ;  /* 0x000000173f197290 */ /* 0x000fe20008ffe43f */
[----:B------:R-:W-:Y:S01]  /*65f0*/  R2UR UR10, R21 ;  /* 0x00000000150a72ca */ /* 0x000fe200000e0000 */
[----:B------:R-:W-:Y:S01]  /*6600*/  UMOV UR14, 0x0 ;  /* 0x00000000000e7882 */ /* 0x000fe20000000000 */
[----:B------:R-:W-:Y:S01]  /*6610*/  R2UR UR12, R12 ;  /* 0x000000000c0c72ca */ /* 0x000fe200000e0000 */
[----:B------:R-:W-:Y:S01]  /*6620*/  UMOV UR15, 0x10000000 ;  /* 0x10000000000f7882 */ /* 0x000fe20000000000 */
[----:B------:R-:W-:Y:S01]  /*6630*/  R2UR UR20, R15 ;  /* 0x000000000f1472ca */ /* 0x000fe200000e0000 */
[----:B------:R-:W-:Y:S01]  /*6640*/  UMOV UR21, 0x30000 ;  /* 0x0003000000157882 */ /* 0x000fe20000000000 */
[----:B------:R-:W-:Y:S01]  /*6650*/  ISETP.GT.AND P1, PT, R4, 0x1, PT ;  /* 0x000000010400780c */ /* 0x000fe20003f24270 */
[----:B------:R-:W-:Y:S01]  /*6660*/  UIADD3 UR13, UR7, 0x6400, URZ ;  /* 0x00006400070d7890 */ /* 0x000fe2000fffe03f */
[----:B------:R-:W-:Y:S01]  /*6670*/  ISETP.NE.AND P0, PT, R6, 0x8, PT ;  /* 0x000000080600780c */ /* 0x000fe20003f05270 */
[----:B------:R-:W-:Y:S01]  /*6680*/  UIADD3.X UR7, URZ, UR23, URZ, UP0, !UPT ;  /* 0x000000173f077290 */ /* 0x000fe200087fe43f */
[----:B------:R-:W-:Y:S01]  /*6690*/  VIADD R21, R21, 0x40 ;  /* 0x0000004015157836 */ /* 0x000fe20000000000 */
[----:B------:R-:W-:Y:S01]  /*66a0*/  UIADD3 UR16, UR8, 0x26400, URZ ;  /* 0x0002640008107890 */ /* 0x000fe2000fffe03f */
[----:B------:R-:W-:-:S02]  /*66b0*/  SEL R14, RZ, 0x1, P0 ;  /* 0x00000001ff0e7807 */ /* 0x000fc40000000000 */
[----:B------:R-:W-:Y:S01]  /*66c0*/  UMOV UR8, UR13 ;  /* 0x0000000d00087c82 */ /* 0x000fe20008000000 */
[----:B------:R-:W-:Y:S02]  /*66d0*/  SEL R6, R6, RZ, P0 ;  /* 0x000000ff06067207 */ /* 0x000fe40000000000 */
[----:B------:R-:W-:Y:S01]  /*66e0*/  LOP3.LUT R5, R5, R14, RZ, 0x3c, !PT ;  /* 0x0000000e05057212 */ /* 0x000fe200078e3cff */
[----:B------:R1:W-:Y:S02]  /*66f0*/  UTMALDG.3D [UR8], [UR6], desc[UR14] ;  /* 0x00000e08060075b4 */ /* 0x0003e40008011000 */
[----:B-1----:R-:W-:Y:S01]  /*6700*/  UMOV UR8, UR16 ;  /* 0x0000001000087c82 */ /* 0x002fe20008000000 */
[----:B------:R-:W-:Y:S02]  /*6710*/  UMOV UR11, UR20 ;  /* 0x00000014000b7c82 */ /* 0x000fe40008000000 */
[----:B------:R1:W-:Y:S02]  /*6720*/  UTMALDG.3D.MULTICAST [UR8], [UR24], UR21, desc[UR14] ;  /* 0x00000e08180073b4 */ /* 0x0003e40008011815 */
[----:B-1----:R-:W-:Y:S05]  /*6730*/  @P1 BRA `(.L_x_125) ;  /* 0xfffffffc00441947 */ /* 0x002fea000383ffff */
.L_x_122:
[----:B------:R-:W-:Y:S05]  /*6740*/  BSYNC B1 ;  /* 0x0000000000017941 */ /* 0x000fea0003800000 */
.L_x_121:
[----:B------:R-:W-:Y:S01]  /*6750*/  LOP3.LUT P1, RZ, R3, 0xff, RZ, 0xc0, !PT ;  /* 0x000000ff03ff7812 */ /* 0x000fe2000782c0ff */
[----:B------:R-:W-:Y:S01]  /*6760*/  IMAD.IADD R9, R8, 0x1, R9 ;  /* 0x0000000108097824 */ /* 0x000fe200078e0209 */
[----:B------:R-:W-:Y:S01]  /*6770*/  IADD3 R16, P2, R16, UR52, RZ ;  /* 0x0000003410107c10 */ /* 0x000fe2000ff5e0ff */
[----:B------:R-:W-:Y:S01]  /*6780*/  ULDC.64 UR6, c[0x0][0x8f8] ;  /* 0x00023e0000067ab9 */ /* 0x000fe20000000a00 */
[----:B------:R-:W-:Y:S01]  /*6790*/  BSSY B1, `(.L_x_126) ;  /* 0x000006c000017945 */ /* 0x000fe20003800000 */
[----:B------:R-:W-:Y:S01]  /*67a0*/  IMAD.MOV.U32 R20, RZ, RZ, -0x1 ;  /* 0xffffffffff147424 */ /* 0x000fe200078e00ff */
[----:B------:R-:W-:Y:S01]  /*67b0*/  SHF.R.U32.HI R3, RZ, 0x3, R9 ;  /* 0x00000003ff037819 */ /* 0x000fe20000011609 */
[----:B------:R-:W-:Y:S01]  /*67c0*/  IMAD.MOV.U32 R13, RZ, RZ, -0x1 ;  /* 0xffffffffff0d7424 */ /* 0x000fe200078e00ff */
[----:B------:R-:W-:Y:S01]  /*67d0*/  ISETP.GT.U32.AND P0, PT, R9, 0x7, PT ;  /* 0x000000070900780c */ /* 0x000fe20003f04070 */
[----:B------:R-:W-:Y:S01]  /*67e0*/  IMAD.MOV.U32 R12, RZ, RZ, -0x1 ;  /* 0xffffffffff0c7424 */ /* 0x000fe200078e00ff */
[----:B------:R-:W-:-:S02]  /*67f0*/  LOP3.LUT R3, R3, 0x1, RZ, 0xc0, !PT ;  /* 0x0000000103037812 */ /* 0x000fc400078ec0ff */
[----:B------:R-:W-:Y:S01]  /*6800*/  ISETP.LT.U32.AND P0, PT, R8, 0x8, P0 ;  /* 0x000000080800780c */ /* 0x000fe20000701070 */
[----:B------:R-:W1:Y:S01]  /*6810*/  @P1 S2R R5, SR_CgaCtaId ;  /* 0x0000000000051919 */ /* 0x000e620000008800 */
[----:B------:R-:W-:Y:S02]  /*6820*/  @P1 MOV R4, 0x400 ;  /* 0x0000040000041802 */ /* 0x000fe40000000f00 */
[----:B------:R-:W-:Y:S02]  /*6830*/  IADD3.X R17, R17, UR45, RZ, P2, !PT ;  /* 0x0000002d11117c10 */ /* 0x000fe400097fe4ff */
[----:B------:R-:W-:Y:S02]  /*6840*/  ISETP.GE.U32.AND P2, PT, R16, UR6, PT ;  /* 0x0000000610007c0c */ /* 0x000fe4000bf46070 */
[----:B------:R-:W-:Y:S02]  /*6850*/  LOP3.LUT R9, R9, 0x7, RZ, 0xc0, !PT ;  /* 0x0000000709097812 */ /* 0x000fe400078ec0ff */
[----:B-1----:R-:W-:-:S04]  /*6860*/  @P1 LEA R4, R5, R4, 0x18 ;  /* 0x0000000405041211 */ /* 0x002fc800078ec0ff */
[----:B------:R1:W-:Y:S01]  /*6870*/  @P1 SYNCS.ARRIVE.TRANS64.A1T0 RZ, [R4+URZ+0xb8], RZ ;  /* 0x0000b8ff04ff19a7 */ /* 0x0003e2000810003f */
[----:B------:R-:W-:Y:S02]  /*6880*/  ISETP.NE.U32.AND P1, PT, R3, 0x1, PT ;  /* 0x000000010300780c */ /* 0x000fe40003f25070 */
[----:B------:R-:W-:Y:S02]  /*6890*/  SEL R3, RZ, 0x1, !P0 ;  /* 0x00000001ff037807 */ /* 0x000fe40004000000 */
[----:B------:R-:W-:Y:S02]  /*68a0*/  ISETP.GE.U32.AND.EX P0, PT, R17, UR7, PT, P2 ;  /* 0x0000000711007c0c */ /* 0x000fe4000bf06120 */
[----:B------:R-:W-:-:S04]  /*68b0*/  ISETP.GT.U32.AND P1, PT, R8, 0x7, !P1 ;  /* 0x000000070800780c */ /* 0x000fc80004f24070 */
[----:B-1----:R-:W-:-:S04]  /*68c0*/  SEL R4, RZ, 0x1, !P1 ;  /* 0x00000001ff047807 */ /* 0x002fc80004800000 */
[--C-:B------:R-:W-:Y:S02]  /*68d0*/  LOP3.LUT R10, R4, R10, R3.reuse, 0x96, !PT ;  /* 0x0000000a040a7212 */ /* 0x100fe400078e9603 */
[----:B------:R-:W-:Y:S02]  /*68e0*/  PRMT R4, RZ, 0x7610, R4 ;  /* 0x00007610ff047816 */ /* 0x000fe40000000004 */
[----:B------:R-:W-:Y:S01]  /*68f0*/  PRMT R3, RZ, 0x7610, R3 ;  /* 0x00007610ff037816 */ /* 0x000fe20000000003 */
[----:B------:R-:W-:Y:S06]  /*6900*/  @P0 BRA `(.L_x_127) ;  /* 0x0000000400500947 */ /* 0x000fec0003800000 */
[----:B------:R-:W1:Y:S01]  /*6910*/  S2R R13, SR_CTAID.X ;  /* 0x00000000000d7919 */ /* 0x000e620000002500 */
[----:B------:R-:W-:Y:S01]  /*6920*/  ULDC.64 UR6, c[0x0][0x8d0] ;  /* 0x0002340000067ab9 */ /* 0x000fe20000000a00 */
[----:B------:R-:W2:Y:S01]  /*6930*/  LDC R20, c[0x0][0x144] ;  /* 0x00005100ff147b82 */ /* 0x000ea20000000800 */
[----:B------:R-:W-:Y:S01]  /*6940*/  ISETP.NE.U32.AND P0, PT, RZ, UR6, PT ;  /* 0x00000006ff007c0c */ /* 0x000fe2000bf05070 */
[----:B------:R-:W3:Y:S01]  /*6950*/  S2R R12, SR_CTAID.Y ;  /* 0x00000000000c7919 */ /* 0x000ee20000002600 */
[----:B------:R-:W-:Y:S01]  /*6960*/  ULDC UR8, c[0x0][0x150] ;  /* 0x0000540000087ab9 */ /* 0x000fe20000000800 */
[----:B------:R-:W-:Y:S01]  /*6970*/  ULDC UR9, c[0x0][0x8d8] ;  /* 0x0002360000097ab9 */ /* 0x000fe20000000800 */
[----:B------:R-:W-:Y:S01]  /*6980*/  ISETP.NE.AND.EX P0, PT, RZ, UR7, PT, P0 ;  /* 0x00000007ff007c0c */ /* 0x000fe2000bf05300 */
[----:B------:R-:W-:Y:S01]  /*6990*/  IMAD.MOV.U32 R4, RZ, RZ, R16 ;  /* 0x000000ffff047224 */ /* 0x000fe200078e0010 */
[----:B-1----:R-:W-:-:S05]  /*69a0*/  I2FP.F32.U32 R5, R13 ;  /* 0x0000000d00057245 */ /* 0x002fca0000201000 */
[----:B------:R-:W-:Y:S01]  /*69b0*/  FMUL R19, R5, UR8 ;  /* 0x0000000805137c20 */ /* 0x000fe20008400000 */
[----:B------:R-:W-:-:S05]  /*69c0*/  IMAD.MOV.U32 R5, RZ, RZ, R17 ;  /* 0x000000ffff057224 */ /* 0x000fca00078e0011 */
[----:B---3--:R-:W-:Y:S05]  /*69d0*/  @!P0 BRA `(.L_x_128) ;  /* 0x0000000000288947 */ /* 0x008fea0003800000 */
[----:B------:R-:W-:Y:S02]  /*69e0*/  ULDC UR8, c[0x0][0x8dc] ;  /* 0x0002370000087ab9 */ /* 0x000fe40000000800 */
[----:B------:R-:W-:-:S05]  /*69f0*/  IADD3 R5, P0, R16, UR8, RZ ;  /* 0x0000000810057c10 */ /* 0x000fca000ff1e0ff */
[----:B------:R-:W-:-:S04]  /*6a00*/  IMAD.X R15, RZ, RZ, R17, P0 ;  /* 0x000000ffff0f7224 */ /* 0x000fc800000e0611 */
[----:B------:R-:W-:-:S04]  /*6a10*/  IMAD.WIDE.U32 R6, R15, UR6, RZ ;  /* 0x000000060f067c25 */ /* 0x000fc8000f8e00ff */
[----:B------:R-:W-:-:S04]  /*6a20*/  IMAD.WIDE.U32 R6, P0, R5, UR7, R6 ;  /* 0x0000000705067c25 */ /* 0x000fc8000f800006 */
[----:B------:R-:W-:-:S04]  /*6a30*/  IMAD.WIDE.U32 R4, R5, UR6, RZ ;  /* 0x0000000605047c25 */ /* 0x000fc8000f8e00ff */
[----:B------:R-:W-:Y:S01]  /*6a40*/  IMAD.MOV.U32 R4, RZ, RZ, R7 ;  /* 0x000000ffff047224 */ /* 0x000fe200078e0007 */
[----:B------:R-:W-:Y:S01]  /*6a50*/  IADD3 RZ, P1, R5, R6, RZ ;  /* 0x0000000605ff7210 */ /* 0x000fe20007f3e0ff */
[----:B------:R-:W-:-:S04]  /*6a60*/  IMAD.X R5, RZ, RZ, RZ, P0 ;  /* 0x000000ffff057224 */ /* 0x000fc800000e06ff */
[----:B------:R-:W-:-:S08]  /*6a70*/  IMAD.WIDE.U32.X R4, R15, UR7, R4, P1 ;  /* 0x000000070f047c25 */ /* 0x000fd000088e0404 */
.L_x_128:
[--C-:B------:R-:W-:Y:S01]  /*6a80*/  SHF.R.U64 R14, R4, UR9, R5.reuse ;  /* 0x00000009040e7c19 */ /* 0x100fe20008001205 */
[----:B------:R-:W1:Y:S01]  /*6a90*/  F2I.U32.TRUNC.NTZ R19, R19 ;  /* 0x0000001300137305 */ /* 0x000e62000020f000 */
[----:B------:R-:W-:Y:S01]  /*6aa0*/  SHF.R.U32.HI R4, RZ, UR9, R5 ;  /* 0x00000009ff047c19 */ /* 0x000fe20008011605 */
[----:B------:R-:W-:Y:S01]  /*6ab0*/  ULDC.64 UR6, c[0x0][0x8c8] ;  /* 0x0002320000067ab9 */ /* 0x000fe20000000a00 */
[----:B------:R-:W-:Y:S01]  /*6ac0*/  IADD3 R7, P0, RZ, -R14, RZ ;  /* 0x8000000eff077210 */ /* 0x000fe20007f1e0ff */
[----:B------:R-:W-:Y:S01]  /*6ad0*/  ULDC.64 UR8, c[0x0][0x8e8] ;  /* 0x00023a0000087ab9 */ /* 0x000fe20000000a00 */
[----:B------:R-:W3:Y:S03]  /*6ae0*/  LDC R21, c[0x0][0x148] ;  /* 0x00005200ff157b82 */ /* 0x000ee60000000800 */
[----:B------:R-:W-:Y:S01]  /*6af0*/  IMAD.X R4, RZ, RZ, ~R4, P0 ;  /* 0x000000ffff047224 */ /* 0x000fe200000e0e04 */
[----:B------:R-:W-:-:S03]  /*6b00*/  ISETP.NE.U32.AND P0, PT, RZ, UR8, PT ;  /* 0x00000008ff007c0c */ /* 0x000fc6000bf05070 */
[----:B------:R-:W-:Y:S01]  /*6b10*/  IMAD R6, R4, UR6, RZ ;  /* 0x0000000604067c24 */ /* 0x000fe2000f8e02ff */
[----:B------:R-:W-:Y:S01]  /*6b20*/  ISETP.NE.AND.EX P0, PT, RZ, UR9, PT, P0 ;  /* 0x00000009ff007c0c */ /* 0x000fe2000bf05300 */
[----:B------:R-:W-:Y:S01]  /*6b30*/  IMAD.WIDE.U32 R4, R7, UR6, R16 ;  /* 0x0000000607047c25 */ /* 0x000fe2000f8e0010 */
[----:B------:R-:W-:-:S03]  /*6b40*/  ULDC UR6, c[0x0][0x8c0] ;  /* 0x0002300000067ab9 */ /* 0x000fc60000000800 */
[----:B------:R-:W-:Y:S01]  /*6b50*/  IMAD R7, R7, UR7, R6 ;  /* 0x0000000707077c24 */ /* 0x000fe2000f8e0206 */
[----:B------:R-:W-:Y:S01]  /*6b60*/  ULDC UR7, c[0x0][0x154] ;  /* 0x0000550000077ab9 */ /* 0x000fe20000000800 */
[----:B-1----:R-:W-:Y:S02]  /*6b70*/  IMAD.MOV R6, RZ, RZ, -R19 ;  /* 0x000000ffff067224 */ /* 0x002fe400078e0a13 */
[----:B------:R-:W-:Y:S02]  /*6b80*/  IMAD.IADD R5, R5, 0x1, R7 ;  /* 0x0000000105057824 */ /* 0x000fe400078e0207 */
[----:B--2---:R-:W-:Y:S01]  /*6b90*/  IMAD R13, R20, R6, R13 ;  /* 0x00000006140d7224 */ /* 0x004fe200078e020d */
[----:B------:R-:W-:Y:S02]  /*6ba0*/  I2FP.F32.U32 R6, R12 ;  /* 0x0000000c00067245 */ /* 0x000fe40000201000 */
[--C-:B------:R-:W-:Y:S02]  /*6bb0*/  SHF.R.U64 R15, R4, UR6, R5.reuse ;  /* 0x00000006040f7c19 */ /* 0x100fe40008001205 */
[----:B------:R-:W-:Y:S01]  /*6bc0*/  SHF.R.U32.HI R4, RZ, UR6, R5 ;  /* 0x00000006ff047c19 */ /* 0x000fe20008011605 */
[----:B------:R-:W-:Y:S01]  /*6bd0*/  FMUL R6, R6, UR7 ;  /* 0x0000000706067c20 */ /* 0x000fe20008400000 */
[----:B------:R-:W-:-:S02]  /*6be0*/  ULDC UR6, c[0x0][0x8b0] ;  /* 0x00022c0000067ab9 */ /* 0x000fc40000000800 */
[--C-:B------:R-:W-:Y:S01]  /*6bf0*/  SHF.R.U64 R20, R15, UR6, R4.reuse ;  /* 0x000000060f147c19 */ /* 0x100fe20008001204 */
[----:B------:R1:W2:Y:S01]  /*6c00*/  F2I.U32.TRUNC.NTZ R24, R6 ;  /* 0x0000000600187305 */ /* 0x0002a2000020f000 */
[----:B------:R-:W-:Y:S01]  /*6c10*/  SHF.R.U32.HI R5, RZ, UR6, R4 ;  /* 0x00000006ff057c19 */ /* 0x000fe20008011604 */
[----:B------:R-:W-:-:S03]  /*6c20*/  ULDC UR6, c[0x0][0x900] ;  /* 0x0002400000067ab9 */ /* 0x000fc60000000800 */
[--C-:B------:R-:W-:Y:S02]  /*6c30*/  SHF.R.U64 R19, R20, UR6, R5.reuse ;  /* 0x0000000614137c19 */ /* 0x100fe40008001205 */
[----:B------:R-:W-:-:S03]  /*6c40*/  SHF.R.U32.HI R23, RZ, UR6, R5 ;  /* 0x00000006ff177c19 */ /* 0x000fc60008011605 */
[----:B------:R-:W-:Y:S02]  /*6c50*/  IMAD.MOV.U32 R4, RZ, RZ, R19 ;  /* 0x000000ffff047224 */ /* 0x000fe400078e0013 */
[----:B------:R-:W-:Y:S01]  /*6c60*/  IMAD.MOV.U32 R5, RZ, RZ, R23 ;  /* 0x000000ffff057224 */ /* 0x000fe200078e0017 */
[----:B-1----:R-:W-:Y:S06]  /*6c70*/  @!P0 BRA `(.L_x_129) ;  /* 0x0000000000288947 */ /* 0x002fec0003800000 */
        /* <DEDUP_REMOVED lines=10> */
.L_x_129:
[----:B------:R-:W-:Y:S01]  /*6d20*/  ISETP.NE.AND P0, PT, R2, 0x1, PT ;  /* 0x000000010200780c */ /* 0x000fe20003f05270 */
[----:B------:R-:W-:Y:S01]  /*6d30*/  ULDC UR6, c[0x0][0x8f0] ;  /* 0x00023c0000067ab9 */ /* 0x000fe20000000800 */
[----:B------:R-:W-:Y:S01]  /*6d40*/  LOP3.LUT R20, R20, UR18, RZ, 0xc0, !PT ;  /* 0x0000001214147c12 */ /* 0x000fe2000f8ec0ff */
[----:B--2---:R-:W-:Y:S01]  /*6d50*/  IMAD.MOV R24, RZ, RZ, -R24 ;  /* 0x000000ffff187224 */ /* 0x004fe200078e0a18 */
[----:B------:R-:W-:Y:S01]  /*6d60*/  SHF.R.U64 R5, R4, UR6, R5 ;  /* 0x0000000604057c19 */ /* 0x000fe20008001205 */
[----:B------:R-:W-:Y:S01]  /*6d70*/  ULDC UR6, c[0x0][0x8e0] ;  /* 0x0002380000067ab9 */ /* 0x000fe20000000800 */
[----:B------:R-:W-:Y:S01]  /*6d80*/  LOP3.LUT R6, R15, UR17, RZ, 0xc0, !PT ;  /* 0x000000110f067c12 */ /* 0x000fe2000f8ec0ff */
[----:B------:R-:W-:Y:S02]  /*6d90*/  ULDC UR7, c[0x0][0x8b8] ;  /* 0x00022e0000077ab9 */ /* 0x000fe40000000800 */
[----:B------:R-:W-:Y:S02]  /*6da0*/  IMAD.MOV R4, RZ, RZ, -R5 ;  /* 0x000000ffff047224 */ /* 0x000fe400078e0a05 */
[----:B------:R-:W-:-:S02]  /*6db0*/  IMAD R20, R5, UR19, R20 ;  /* 0x0000001305147c24 */ /* 0x000fc4000f8e0214 */
[----:B---3--:R-:W-:Y:S02]  /*6dc0*/  @P0 IMAD R13, R21, R24, R12 ;  /* 0x00000018150d0224 */ /* 0x008fe400078e020c */
[----:B------:R-:W-:Y:S01]  /*6dd0*/  IMAD R19, R4, UR6, R19 ;  /* 0x0000000604137c24 */ /* 0x000fe2000f8e0213 */
[----:B------:R-:W-:Y:S01]  /*6de0*/  ULDC UR6, c[0x0][0x8a8] ;  /* 0x00022a0000067ab9 */ /* 0x000fe20000000800 */
[----:B------:R-:W-:Y:S02]  /*6df0*/  IMAD R20, R20, UR7, R13 ;  /* 0x0000000714147c24 */ /* 0x000fe4000f8e020d */
[----:B------:R-:W-:Y:S02]  /*6e00*/  IMAD R19, R19, UR6, R6 ;  /* 0x0000000613137c24 */ /* 0x000fe4000f8e0206 */
[----:B------:R-:W-:Y:S02]  /*6e10*/  IMAD.MOV.U32 R4, RZ, RZ, 0x1 ;  /* 0x00000001ff047424 */ /* 0x000fe400078e00ff */
[----:B------:R-:W-:Y:S01]  /*6e20*/  IMAD.MOV.U32 R12, RZ, RZ, R14 ;  /* 0x000000ffff0c7224 */ /* 0x000fe200078e000e */
[----:B------:R-:W-:-:S02]  /*6e30*/  SEL R13, R19, R20, !P0 ;  /* 0x00000014130d7207 */ /* 0x000fc40004000000 */
[----:B------:R-:W-:-:S07]  /*6e40*/  SEL R20, R20, R19, !P0 ;  /* 0x0000001314147207 */ /* 0x000fce0004000000 */
.L_x_127:
[----:B------:R-:W-:Y:S05]  /*6e50*/  BSYNC B1 ;  /* 0x0000000000017941 */ /* 0x000fea0003800000 */
.L_x_126:
[----:B------:R-:W-:-:S13]  /*6e60*/  LOP3.LUT P0, RZ, R4, 0xff, RZ, 0xc0, !PT ;  /* 0x000000ff04ff7812 */ /* 0x000fda000780c0ff */
[----:B------:R-:W-:Y:S05]  /*6e70*/  @P0 BRA `(.L_x_130) ;  /* 0xfffffff400400947 */ /* 0x000fea000383ffff */
[----:B------:R-:W-:Y:S05]  /*6e80*/  BSYNC B0 ;  /* 0x0000000000007941 */ /* 0x000fea0003800000 */
.L_x_119:
[----:B------:R-:W-:-:S03]  /*6e90*/  UMOV UR6, 0xffffffff ;  /* 0xffffffff00067882 */ /* 0x000fc60000000000 */
[----:B------:R-:W-:Y:S05]  /*6ea0*/  BRA.DIV UR6, `(.L_x_131) ;  /* 0x0000000a063c7947 */ /* 0x000fea000b800000 */
[----:B------:R-:W-:-:S13]  /*6eb0*/  ELECT P6, URZ, PT ;  /* 0x00000000003f782f */ /* 0x000fda00038c0000 */
.L_x_153:
[----:B------:R-:W-:Y:S05]  /*6ec0*/  @!P6 BRA `(.L_x_14) ;  /* 0x000000040034e947 */ /* 0x000fea0003800000 */
[----:B------:R-:W-:-:S04]  /*6ed0*/  LOP3.LUT R22, R22, 0x2, RZ, 0xfc, !PT ;  /* 0x0000000216167812 */ /* 0x000fc800078efcff */
[----:B------:R-:W-:-:S13]  /*6ee0*/  ISETP.NE.AND P0, PT, R22, 0x3, PT ;  /* 0x000000031600780c */ /* 0x000fda0003f05270 */
[----:B------:R-:W-:Y:S05]  /*6ef0*/  @!P0 BRA `(.L_x_132) ;  /* 0x0000000000048947 */ /* 0x000fea0003800000 */
[----:B-1----:R-:W-:Y:S01]  /*6f00*/  BPT.TRAP 0x1 ;  /* 0x000000040000795c */ /* 0x002fe20000300000 */
.L_x_132:
[----:B------:R-:W2:Y:S01]  /*6f10*/  S2R R3, SR_CgaCtaId ;  /* 0x0000000000037919 */ /* 0x000ea20000008800 */
[----:B------:R-:W-:Y:S02]  /*6f20*/  MOV R0, 0x400 ;  /* 0x0000040000007802 */ /* 0x000fe40000000f00 */
[----:B------:R-:W-:Y:S02]  /*6f30*/  SHF.L.U32 R2, R10, 0x1f, RZ ;  /* 0x0000001f0a027819 */ /* 0x000fe400000006ff */
[----:B--2---:R-:W-:-:S05]  /*6f40*/  LEA R0, R3, R0, 0x18 ;  /* 0x0000000003007211 */ /* 0x004fca00078ec0ff */
[----:B------:R-:W-:-:S04]  /*6f50*/  VIADD R0, R0, 0x40 ;  /* 0x0000004000007836 */ /* 0x000fc80000000000 */
[C---:B------:R-:W-:Y:S02]  /*6f60*/  IMAD R5, R9.reuse, 0x8, R0 ;  /* 0x0000000809057824 */ /* 0x040fe400078e0200 */
[----:B------:R-:W-:Y:S02]  /*6f70*/  VIADD R9, R9, 0x1 ;  /* 0x0000000109097836 */ /* 0x000fe40000000000 */
[----:B------:R-:W2:Y:S03]  /*6f80*/  SYNCS.PHASECHK.TRANS64.TRYWAIT P0, [R5+URZ], R2 ;  /* 0x00000002050075a7 */ /* 0x000ea6000800017f */
[----:B------:R-:W-:-:S04]  /*6f90*/  ISETP.NE.AND P1, PT, R9, 0x8, PT ;  /* 0x000000080900780c */ /* 0x000fc80003f25270 */
[----:B------:R-:W-:Y:S02]  /*6fa0*/  SEL R3, RZ, 0x1, P1 ;  /* 0x00000001ff037807 */ /* 0x000fe40000800000 */
[----:B------:R-:W-:Y:S02]  /*6fb0*/  SEL R9, R9, RZ, P1 ;  /* 0x000000ff09097207 */ /* 0x000fe40000800000 */
[----:B------:R-:W-:-:S03]  /*6fc0*/  LOP3.LUT R10, R10, R3, RZ, 0x3c, !PT ;  /* 0x000000030a0a7212 */ /* 0x000fc600078e3cff */
[----:B------:R-:W-:Y:S01]  /*6fd0*/  IMAD R7, R9, 0x8, R0 ;  /* 0x0000000809077824 */ /* 0x000fe200078e0200 */
[----:B------:R-:W-:Y:S01]  /*6fe0*/  SHF.L.U32 R4, R10, 0x1f, RZ ;  /* 0x0000001f0a047819 */ /* 0x000fe200000006ff */
[----:B--2---:R-:W-:Y:S06]  /*6ff0*/  @!P0 BRA `(.L_x_133) ;  /* 0x0000000800088947 */ /* 0x004fec0003800000 */
.L_x_154:
[----:B------:R-:W3:Y:S01]  /*7000*/  SYNCS.PHASECHK.TRANS64.TRYWAIT P0, [R7+URZ], R4 ;  /* 0x00000004070075a7 */ /* 0x000ee2000800017f */
[----:B--2---:R-:W-:-:S05]  /*7010*/  VIADD R2, R9, 0x1 ;  /* 0x0000000109027836 */ /* 0x004fca0000000000 */
[----:B------:R-:W-:-:S04]  /*7020*/  ISETP.NE.AND P1, PT, R2, 0x8, PT ;  /* 0x000000080200780c */ /* 0x000fc80003f25270 */
[----:B------:R-:W-:Y:S02]  /*7030*/  SEL R3, RZ, 0x1, P1 ;  /* 0x00000001ff037807 */ /* 0x000fe40000800000 */
[----:B------:R-:W-:Y:S02]  /*7040*/  SEL R9, R2, RZ, P1 ;  /* 0x000000ff02097207 */ /* 0x000fe40000800000 */
[----:B------:R-:W-:-:S03]  /*7050*/  LOP3.LUT R10, R10, R3, RZ, 0x3c, !PT ;  /* 0x000000030a0a7212 */ /* 0x000fc600078e3cff */
[----:B------:R-:W-:Y:S01]  /*7060*/  IMAD R6, R9, 0x8, R0 ;  /* 0x0000000809067824 */ /* 0x000fe200078e0200 */
[----:B------:R-:W-:Y:S01]  /*7070*/  SHF.L.U32 R5, R10, 0x1f, RZ ;  /* 0x0000001f0a057819 */ /* 0x000fe200000006ff */
[----:B---3--:R-:W-:Y:S06]  /*7080*/  @!P0 BRA `(.L_x_134) ;  /* 0x0000000400f88947 */ /* 0x008fec0003800000 */
.L_x_155:
[----:B------:R-:W3:Y:S01]  /*7090*/  SYNCS.PHASECHK.TRANS64.TRYWAIT P0, [R6+URZ], R5 ;  /* 0x00000005060075a7 */ /* 0x000ee2000800017f */
[----:B------:R-:W-:-:S05]  /*70a0*/  VIADD R2, R9, 0x1 ;  /* 0x0000000109027836 */ /* 0x000fca0000000000 */
[----:B------:R-:W-:-:S04]  /*70b0*/  ISETP.NE.AND P1, PT, R2, 0x8, PT ;  /* 0x000000080200780c */ /* 0x000fc80003f25270 */
[----:B------:R-:W-:Y:S02]  /*70c0*/  SEL R3, RZ, 0x1, P1 ;  /* 0x00000001ff037807 */ /* 0x000fe40000800000 */
[----:B--2---:R-:W-:Y:S02]  /*70d0*/  SEL R7, R2, RZ, P1 ;  /* 0x000000ff02077207 */ /* 0x004fe40000800000 */
[----:B------:R-:W-:-:S03]  /*70e0*/  LOP3.LUT R10, R10, R3, RZ, 0x3c, !PT ;  /* 0x000000030a0a7212 */ /* 0x000fc600078e3cff */
[----:B------:R-:W-:Y:S01]  /*70f0*/  IMAD R9, R7, 0x8, R0 ;  /* 0x0000000807097824 */ /* 0x000fe200078e0200 */
[----:B------:R-:W-:Y:S01]  /*7100*/  SHF.L.U32 R4, R10, 0x1f, RZ ;  /* 0x0000001f0a047819 */ /* 0x000fe200000006ff */
[----:B---3--:R-:W-:Y:S06]  /*7110*/  @!P0 BRA `(.L_x_135) ;  /* 0x0000000400e88947 */ /* 0x008fec0003800000 */
.L_x_156:
[----:B------:R-:W3:Y:S01]  /*7120*/  SYNCS.PHASECHK.TRANS64.TRYWAIT P0, [R9+URZ], R4 ;  /* 0x00000004090075a7 */ /* 0x000ee2000800017f */
[----:B------:R-:W-:-:S05]  /*7130*/  VIADD R2, R7, 0x1 ;  /* 0x0000000107027836 */ /* 0x000fca0000000000 */
[----:B------:R-:W-:-:S04]  /*7140*/  ISETP.NE.AND P1, PT, R2, 0x8, PT ;  /* 0x000000080200780c */ /* 0x000fc80003f25270 */
[----:B------:R-:W-:Y:S02]  /*7150*/  SEL R3, RZ, 0x1, P1 ;  /* 0x00000001ff037807 */ /* 0x000fe40000800000 */
[----:B------:R-:W-:Y:S02]  /*7160*/  SEL R7, R2, RZ, P1 ;  /* 0x000000ff02077207 */ /* 0x000fe40000800000 */
[----:B------:R-:W-:-:S03]  /*7170*/  LOP3.LUT R10, R10, R3, RZ, 0x3c, !PT ;  /* 0x000000030a0a7212 */ /* 0x000fc600078e3cff */
[----:B--2---:R-:W-:Y:S01]  /*7180*/  IMAD R6, R7, 0x8, R0 ;  /* 0x0000000807067824 */ /* 0x004fe200078e0200 */
[----:B------:R-:W-:Y:S01]  /*7190*/  SHF.L.U32 R5, R10, 0x1f, RZ ;  /* 0x0000001f0a057819 */ /* 0x000fe200000006ff */
[----:B---3--:R-:W-:Y:S06]  /*71a0*/  @!P0 BRA `(.L_x_136) ;  /* 0x0000000400d88947 */ /* 0x008fec0003800000 */
.L_x_157:
        /* <DEDUP_REMOVED lines=9> */
.L_x_158:
        /* <DEDUP_REMOVED lines=9> */
.L_x_159:
[----:B------:R-:W3:Y:S01]  /*72d0*/  SYNCS.PHASECHK.TRANS64.TRYWAIT P0, [R6+URZ], R5 ;  /* 0x00000005060075a7 */ /* 0x000ee2000800017f */
[----:B------:R-:W-:-:S05]  /*72e0*/  VIADD R2, R7, 0x1 ;  /* 0x0000000107027836 */ /* 0x000fca0000000000 */
[----:B------:R-:W-:-:S04]  /*72f0*/  ISETP.NE.AND P1, PT, R2, 0x8, PT ;  /* 0x000000080200780c */ /* 0x000fc80003f25270 */
[----:B--2---:R-:W-:Y:S02]  /*7300*/  SEL R4, RZ, 0x1, P1 ;  /* 0x00000001ff047807 */ /* 0x004fe40000800000 */
[----:B------:R-:W-:Y:S02]  /*7310*/  SEL R3, R2, RZ, P1 ;  /* 0x000000ff02037207 */ /* 0x000fe40000800000 */
[----:B------:R-:W-:Y:S01]  /*7320*/  LOP3.LUT R4, R11, R4, RZ, 0x3c, !PT ;  /* 0x000000040b047212 */ /* 0x000fe200078e3cff */
[----:B---3--:R-:W-:Y:S06]  /*7330*/  @!P0 BRA `(.L_x_139) ;  /* 0x0000000400b08947 */ /* 0x008fec0003800000 */
.L_x_160:
[----:B------:R-:W-:Y:S01]  /*7340*/  IMAD R3, R3, 0x8, R0 ;  /* 0x0000000803037824 */ /* 0x000fe200078e0200 */
[----:B------:R-:W-:-:S07]  /*7350*/  SHF.L.U32 R0, R4, 0x1f, RZ ;  /* 0x0000001f04007819 */ /* 0x000fce00000006ff */
.L_x_140:
[----:B---3--:R3:W4:Y:S02]  /*7360*/  SYNCS.PHASECHK.TRANS64.TRYWAIT P0, [R3+URZ], R0 ;  /* 0x00000000030075a7 */ /* 0x008724000800017f */
[----:B----4-:R-:W-:Y:S05]  /*7370*/  @!P0 NANOSLEEP.SYNCS 0x989680 ;  /* 0x009896800000895d */ /* 0x010fea0003900000 */
[----:B------:R-:W4:Y:S02]  /*7380*/  @!P0 SYNCS.PHASECHK.TRANS64 P0, [R3+URZ], R0 ;  /* 0x00000000030085a7 */ /* 0x000f24000800007f */
[----:B----4-:R-:W-:Y:S05]  /*7390*/  @!P0 BRA `(.L_x_140) ;  /* 0xfffffffc00f08947 */ /* 0x010fea000383ffff */
.L_x_14:
[----:B-1----:R-:W-:Y:S05]  /*73a0*/  BSYNC B6 ;  /* 0x0000000000067941 */ /* 0x002fea0003800000 */
.L_x_12:
[----:B------:R-:W-:Y:S05]  /*73b0*/  EXIT ;  /* 0x000000000000794d */ /* 0x000fea0003800000 */
.L_x_27:
[----:B----4-:R4:W1:Y:S02]  /*73c0*/  SYNCS.PHASECHK.TRANS64.TRYWAIT P1, [R3+URZ], R0 ;  /* 0x00000000030075a7 */ /* 0x010864000802017f */
[----:B-1----:R-:W-:Y:S05]  /*73d0*/  @!P1 NANOSLEEP.SYNCS 0x989680 ;  /* 0x009896800000995d */ /* 0x002fea0003900000 */
[----:B------:R-:W1:Y:S02]  /*73e0*/  @!P1 SYNCS.PHASECHK.TRANS64 P1, [R3+URZ], R0 ;  /* 0x00000000030095a7 */ /* 0x000e64000802007f */
[----:B-1----:R-:W-:Y:S05]  /*73f0*/  @!P1 BRA `(.L_x_27) ;  /* 0xfffffffc00f09947 */ /* 0x002fea000383ffff */
[----:B------:R-:W-:Y:S05]  /*7400*/  BRA `(.L_x_26) ;  /* 0xffffffa400a47947 */ /* 0x000fea000383ffff */
.L_x_32:
[----:B---3--:R-:W-:-:S04]  /*7410*/  IMAD.U32 R5, RZ, RZ, UR4 ;  /* 0x00000004ff057e24 */ /* 0x008fc8000f8e00ff */
[----:B------:R3:W4:Y:S03]  /*7420*/  SYNCS.PHASECHK.TRANS64.TRYWAIT P1, [R5+URZ], R4 ;  /* 0x00000004050075a7 */ /* 0x000726000802017f */
[----:B----4-:R-:W-:Y:S05]  /*7430*/  @!P1 NANOSLEEP.SYNCS 0x989680 ;  /* 0x009896800000995d */ /* 0x010fea0003900000 */
[----:B------:R-:W4:Y:S02]  /*7440*/  @!P1 SYNCS.PHASECHK.TRANS64 P1, [R5+URZ], R4 ;  /* 0x00000004050095a7 */ /* 0x000f24000802007f */
[----:B----4-:R-:W-:Y:S05]  /*7450*/  @!P1 BRA `(.L_x_32) ;  /* 0xfffffffc00ec9947 */ /* 0x010fea000383ffff */
[----:B------:R-:W-:Y:S05]  /*7460*/  BRA `(.L_x_31) ;  /* 0xffffffa800747947 */ /* 0x000fea000383ffff */
.L_x_55:
[----:B-1----:R1:W2:Y:S02]  /*7470*/  SYNCS.PHASECHK.TRANS64.TRYWAIT P2, [R5+URZ+0x80], R4 ;  /* 0x00008004050075a7 */ /* 0x0022a4000804017f */
[----:B--2---:R-:W-:Y:S05]  /*7480*/  @!P2 NANOSLEEP.SYNCS 0x989680 ;  /* 0x009896800000a95d */ /* 0x004fea0003900000 */
[----:B------:R-:W2:Y:S02]  /*7490*/  @!P2 SYNCS.PHASECHK.TRANS64 P2, [R5+URZ+0x80], R4 ;  /* 0x000080040500a5a7 */ /* 0x000ea4000804007f */
[----:B--2---:R-:W-:Y:S05]  /*74a0*/  @!P2 BRA `(.L_x_55) ;  /* 0xfffffffc00f0a947 */ /* 0x004fea000383ffff */
[----:B------:R-:W-:Y:S05]  /*74b0*/  BRA `(.L_x_141) ;  /* 0xffffffb800687947 */ /* 0x000fea000383ffff */
.L_x_69:
[----:B-1----:R1:W2:Y:S02]  /*74c0*/  SYNCS.PHASECHK.TRANS64.TRYWAIT P3, [R5+URZ+0x80], R12 ;  /* 0x0000800c050075a7 */ /* 0x0022a4000806017f */
[----:B--2---:R-:W-:Y:S05]  /*74d0*/  @!P3 NANOSLEEP.SYNCS 0x989680 ;  /* 0x009896800000b95d */ /* 0x004fea0003900000 */
[----:B------:R-:W2:Y:S02]  /*74e0*/  @!P3 SYNCS.PHASECHK.TRANS64 P3, [R5+URZ+0x80], R12 ;  /* 0x0000800c0500b5a7 */ /* 0x000ea4000806007f */
[----:B--2---:R-:W-:Y:S05]  /*74f0*/  @!P3 BRA `(.L_x_69) ;  /* 0xfffffffc00f0b947 */ /* 0x004fea000383ffff */
[----:B------:R-:W-:Y:S05]  /*7500*/  BRA `(.L_x_142) ;  /* 0xffffffc400487947 */ /* 0x000fea000383ffff */
.L_x_89:
[----:B-1----:R-:W-:-:S04]  /*7510*/  IMAD.U32 R3, RZ, RZ, UR4 ;  /* 0x00000004ff037e24 */ /* 0x002fc8000f8e00ff */
[----:B------:R1:W2:Y:S03]  /*7520*/  SYNCS.PHASECHK.TRANS64.TRYWAIT P0, [R3+URZ+0xb8], R0 ;  /* 0x0000b800030075a7 */ /* 0x0002a6000800017f */
[----:B--2---:R-:W-:Y:S05]  /*7530*/  @!P0 NANOSLEEP.SYNCS 0x989680 ;  /* 0x009896800000895d */ /* 0x004fea0003900000 */
[----:B------:R-:W2:Y:S02]  /*7540*/  @!P0 SYNCS.PHASECHK.TRANS64 P0, [R3+URZ+0xb8], R0 ;  /* 0x0000b800030085a7 */ /* 0x000ea4000800007f */
[----:B--2---:R-:W-:Y:S05]  /*7550*/  @!P0 BRA `(.L_x_89) ;  /* 0xfffffffc00ec8947 */ /* 0x004fea000383ffff */
[----:B------:R-:W-:Y:S05]  /*7560*/  BRA `(.L_x_88) ;  /* 0xffffffd800f07947 */ /* 0x000fea000383ffff */
.L_x_98:
[----:B-1----:R-:W-:-:S04]  /*7570*/  IMAD.U32 R5, RZ, RZ, UR5 ;  /* 0x00000005ff057e24 */ /* 0x002fc8000f8e00ff */
[----:B------:R1:W2:Y:S03]  /*7580*/  SYNCS.PHASECHK.TRANS64.TRYWAIT P1, [R5+URZ+0x98], R4 ;  /* 0x00009804050075a7 */ /* 0x0002a6000802017f */
[----:B--2---:R-:W-:Y:S05]  /*7590*/  @!P1 NANOSLEEP.SYNCS 0x989680 ;  /* 0x009896800000995d */ /* 0x004fea0003900000 */
[----:B------:R-:W2:Y:S02]  /*75a0*/  @!P1 SYNCS.PHASECHK.TRANS64 P1, [R5+URZ+0x98], R4 ;  /* 0x00009804050095a7 */ /* 0x000ea4000802007f */
[----:B--2---:R-:W-:Y:S05]  /*75b0*/  @!P1 BRA `(.L_x_98) ;  /* 0xfffffffc00ec9947 */ /* 0x004fea000383ffff */
[----:B------:R-:W-:Y:S05]  /*75c0*/  BRA `(.L_x_143) ;  /* 0xffffffdc00e47947 */ /* 0x000fea000383ffff */
.L_x_104:
[----:B-1----:R-:W-:-:S04]  /*75d0*/  IMAD.U32 R7, RZ, RZ, UR4 ;  /* 0x00000004ff077e24 */ /* 0x002fc8000f8e00ff */
[----:B------:R1:W3:Y:S03]  /*75e0*/  SYNCS.PHASECHK.TRANS64.TRYWAIT P1, [R7+URZ+0x98], R0 ;  /* 0x00009800070075a7 */ /* 0x0002e6000802017f */
[----:B---3--:R-:W-:Y:S05]  /*75f0*/  @!P1 NANOSLEEP.SYNCS 0x989680 ;  /* 0x009896800000995d */ /* 0x008fea0003900000 */
[----:B------:R-:W3:Y:S02]  /*7600*/  @!P1 SYNCS.PHASECHK.TRANS64 P1, [R7+URZ+0x98], R0 ;  /* 0x00009800070095a7 */ /* 0x000ee4000802007f */
[----:B---3--:R-:W-:Y:S05]  /*7610*/  @!P1 BRA `(.L_x_104) ;  /* 0xfffffffc00ec9947 */ /* 0x008fea000383ffff */
[----:B------:R-:W-:Y:S05]  /*7620*/  BRA `(.L_x_144) ;  /* 0xffffffe0004c7947 */ /* 0x000fea000383ffff */
.L_x_114:
[----:B-1----:R1:W2:Y:S02]  /*7630*/  SYNCS.PHASECHK.TRANS64.TRYWAIT P0, [R3+URZ+0x98], R2 ;  /* 0x00009802030075a7 */ /* 0x0022a4000800017f */
[----:B--2---:R-:W-:Y:S05]  /*7640*/  @!P0 NANOSLEEP.SYNCS 0x989680 ;  /* 0x009896800000895d */ /* 0x004fea0003900000 */
[----:B------:R-:W2:Y:S02]  /*7650*/  @!P0 SYNCS.PHASECHK.TRANS64 P0, [R3+URZ+0x98], R2 ;  /* 0x00009802030085a7 */ /* 0x000ea4000800007f */
[----:B--2---:R-:W-:Y:S05]  /*7660*/  @!P0 BRA `(.L_x_114) ;  /* 0xfffffffc00f08947 */ /* 0x004fea000383ffff */
[----:B------:R-:W-:Y:S05]  /*7670*/  BRA `(.L_x_145) ;  /* 0xffffffe800647947 */ /* 0x000fea000383ffff */
.L_x_116:
[----:B-1----:R1:W2:Y:S02]  /*7680*/  SYNCS.PHASECHK.TRANS64.TRYWAIT P0, [R5+URZ+0x98], R0 ;  /* 0x00009800050075a7 */ /* 0x0022a4000800017f */
[----:B--2---:R-:W-:Y:S05]  /*7690*/  @!P0 NANOSLEEP.SYNCS 0x989680 ;  /* 0x009896800000895d */ /* 0x004fea0003900000 */
[----:B------:R-:W2:Y:S02]  /*76a0*/  @!P0 SYNCS.PHASECHK.TRANS64 P0, [R5+URZ+0x98], R0 ;  /* 0x00009800050085a7 */ /* 0x000ea4000800007f */
[----:B--2---:R-:W-:Y:S05]  /*76b0*/  @!P0 BRA `(.L_x_116) ;  /* 0xfffffffc00f08947 */ /* 0x004fea000383ffff */
[----:B------:R-:W-:Y:S05]  /*76c0*/  BRA `(.L_x_146) ;  /* 0xffffffe800847947 */ /* 0x000fea000383ffff */
.L_x_120:
[----:B------:R-:W-:Y:S01]  /*76d0*/  BSSY B1, `(.L_x_147) ;  /* 0x0000006000017945 */ /* 0x000fe20003800000 */
[----:B------:R-:W-:-:S07]  /*76e0*/  IMAD.MOV.U32 R15, RZ, RZ, -0x1 ;  /* 0xffffffffff0f7424 */ /* 0x000fce00078e00ff */
[----:B------:R-:W-:Y:S05]  /*76f0*/  WARPSYNC.COLLECTIVE R15, `(.L_x_148) ;  /* 0x000000000f0c7348 */ /* 0x000fea0003c00000 */
[----:B------:R-:W-:Y:S02]  /*7700*/  ELECT P6, UR62, PT ;  /* 0x00000000003e782f */ /* 0x000fe400038c0000 */
[----:B------:R-:W-:Y:S01]  /*7710*/  MOV R14, UR62 ;  /* 0x0000003e000e7c02 */ /* 0x000fe20008000f00 */
[----:B------:R-:W-:Y:S10]  /*7720*/  ENDCOLLECTIVE ;  /* 0x000000000000791b */ /* 0x000ff40003800000 */
.L_x_148:
[----:B------:R-:W-:Y:S05]  /*7730*/  BSYNC B1 ;  /* 0x0000000000017941 */ /* 0x000fea0003800000 */
.L_x_147:
[----:B------:R-:W-:Y:S05]  /*7740*/  BRA `(.L_x_149) ;  /* 0xffffffec00187947 */ /* 0x000fea000383ffff */
.L_x_123:
[----:B-1----:R1:W2:Y:S02]  /*7750*/  SYNCS.PHASECHK.TRANS64.TRYWAIT P0, [R14+URZ+0x40], R7 ;  /* 0x000040070e0075a7 */ /* 0x0022a4000800017f */
[----:B--2---:R-:W-:Y:S05]  /*7760*/  @!P0 NANOSLEEP.SYNCS 0x989680 ;  /* 0x009896800000895d */ /* 0x004fea0003900000 */
[----:B------:R-:W2:Y:S02]  /*7770*/  @!P0 SYNCS.PHASECHK.TRANS64 P0, [R14+URZ+0x40], R7 ;  /* 0x000040070e0085a7 */ /* 0x000ea4000800007f */
[----:B--2---:R-:W-:Y:S05]  /*7780*/  @!P0 BRA `(.L_x_123) ;  /* 0xfffffffc00f08947 */ /* 0x004fea000383ffff */
[----:B------:R-:W-:Y:S05]  /*7790*/  BRA `(.L_x_150) ;  /* 0xffffffec00507947 */ /* 0x000fea000383ffff */
.L_x_131:
[----:B------:R-:W-:Y:S01]  /*77a0*/  BSSY B0, `(.L_x_151) ;  /* 0x0000006000007945 */ /* 0x000fe20003800000 */
[----:B------:R-:W-:-:S07]  /*77b0*/  IMAD.MOV.U32 R15, RZ, RZ, -0x1 ;  /* 0xffffffffff0f7424 */ /* 0x000fce00078e00ff */
[----:B-1----:R-:W-:Y:S05]  /*77c0*/  WARPSYNC.COLLECTIVE R15, `(.L_x_152) ;  /* 0x000000000f0c7348 */ /* 0x002fea0003c00000 */
[----:B------:R-:W-:Y:S02]  /*77d0*/  ELECT P6, UR62, PT ;  /* 0x00000000003e782f */ /* 0x000fe400038c0000 */
[----:B------:R-:W-:Y:S01]  /*77e0*/  MOV R14, UR62 ;  /* 0x0000003e000e7c02 */ /* 0x000fe20008000f00 */
[----:B-1----:R-:W-:Y:S10]  /*77f0*/  ENDCOLLECTIVE ;  /* 0x000000000000791b */ /* 0x002ff40003800000 */
.L_x_152:
[----:B------:R-:W-:Y:S05]  /*7800*/  BSYNC B0 ;  /* 0x0000000000007941 */ /* 0x000fea0003800000 */
.L_x_151:
[----:B------:R-:W-:Y:S05]  /*7810*/  BRA `(.L_x_153) ;  /* 0xfffffff400a87947 */ /* 0x000fea000383ffff */
.L_x_133:
[----:B--2---:R2:W3:Y:S02]  /*7820*/  SYNCS.PHASECHK.TRANS64.TRYWAIT P0, [R5+URZ], R2 ;  /* 0x00000002050075a7 */ /* 0x0044e4000800017f */
[----:B---3--:R-:W-:Y:S05]  /*7830*/  @!P0 NANOSLEEP.SYNCS 0x989680 ;  /* 0x009896800000895d */ /* 0x008fea0003900000 */
[----:B------:R-:W3:Y:S02]  /*7840*/  @!P0 SYNCS.PHASECHK.TRANS64 P0, [R5+URZ], R2 ;  /* 0x00000002050085a7 */ /* 0x000ee4000800007f */
[----:B---3--:R-:W-:Y:S05]  /*7850*/  @!P0 BRA `(.L_x_133) ;  /* 0xfffffffc00f08947 */ /* 0x008fea000383ffff */
[----:B------:R-:W-:Y:S05]  /*7860*/  BRA `(.L_x_154) ;  /* 0xfffffff400e47947 */ /* 0x000fea000383ffff */
.L_x_134:
[----:B--2---:R2:W3:Y:S02]  /*7870*/  SYNCS.PHASECHK.TRANS64.TRYWAIT P0, [R7+URZ], R4 ;  /* 0x00000004070075a7 */ /* 0x0044e4000800017f */
[----:B---3--:R-:W-:Y:S05]  /*7880*/  @!P0 NANOSLEEP.SYNCS 0x989680 ;  /* 0x009896800000895d */ /* 0x008fea0003900000 */
[----:B------:R-:W3:Y:S02]  /*7890*/  @!P0 SYNCS.PHASECHK.TRANS64 P0, [R7+URZ], R4 ;  /* 0x00000004070085a7 */ /* 0x000ee4000800007f */
[----:B---3--:R-:W-:Y:S05]  /*78a0*/  @!P0 BRA `(.L_x_134) ;  /* 0xfffffffc00f08947 */ /* 0x008fea000383ffff */
[----:B------:R-:W-:Y:S05]  /*78b0*/  BRA `(.L_x_155) ;  /* 0xfffffff400f47947 */ /* 0x000fea000383ffff */
.L_x_135:
[----:B--2---:R2:W3:Y:S02]  /*78c0*/  SYNCS.PHASECHK.TRANS64.TRYWAIT P0, [R6+URZ], R5 ;  /* 0x00000005060075a7 */ /* 0x0044e4000800017f */
[----:B---3--:R-:W-:Y:S05]  /*78d0*/  @!P0 NANOSLEEP.SYNCS 0x989680 ;  /* 0x009896800000895d */ /* 0x008fea0003900000 */
[----:B------:R-:W3:Y:S02]  /*78e0*/  @!P0 SYNCS.PHASECHK.TRANS64 P0, [R6+URZ], R5 ;  /* 0x00000005060085a7 */ /* 0x000ee4000800007f */
[----:B---3--:R-:W-:Y:S05]  /*78f0*/  @!P0 BRA `(.L_x_135) ;  /* 0xfffffffc00f08947 */ /* 0x008fea000383ffff */
[----:B------:R-:W-:Y:S05]  /*7900*/  BRA `(.L_x_156) ;  /* 0xfffffff800047947 */ /* 0x000fea000383ffff */
.L_x_136:
[----:B--2---:R2:W3:Y:S02]  /*7910*/  SYNCS.PHASECHK.TRANS64.TRYWAIT P0, [R9+URZ], R4 ;  /* 0x00000004090075a7 */ /* 0x0044e4000800017f */
[----:B---3--:R-:W-:Y:S05]  /*7920*/  @!P0 NANOSLEEP.SYNCS 0x989680 ;  /* 0x009896800000895d */ /* 0x008fea0003900000 */
[----:B------:R-:W3:Y:S02]  /*7930*/  @!P0 SYNCS.PHASECHK.TRANS64 P0, [R9+URZ], R4 ;  /* 0x00000004090085a7 */ /* 0x000ee4000800007f */
[----:B---3--:R-:W-:Y:S05]  /*7940*/  @!P0 BRA `(.L_x_136) ;  /* 0xfffffffc00f08947 */ /* 0x008fea000383ffff */
[----:B------:R-:W-:Y:S05]  /*7950*/  BRA `(.L_x_157) ;  /* 0xfffffff800147947 */ /* 0x000fea000383ffff */
.L_x_137:
[----:B--2---:R2:W3:Y:S02]  /*7960*/  SYNCS.PHASECHK.TRANS64.TRYWAIT P0, [R6+URZ], R5 ;  /* 0x00000005060075a7 */ /* 0x0044e4000800017f */
[----:B---3--:R-:W-:Y:S05]  /*7970*/  @!P0 NANOSLEEP.SYNCS 0x989680 ;  /* 0x009896800000895d */ /* 0x008fea0003900000 */
[----:B------:R-:W3:Y:S02]  /*7980*/  @!P0 SYNCS.PHASECHK.TRANS64 P0, [R6+URZ], R5 ;  /* 0x00000005060085a7 */ /* 0x000ee4000800007f */
[----:B---3--:R-:W-:Y:S05]  /*7990*/  @!P0 BRA `(.L_x_137) ;  /* 0xfffffffc00f08947 */ /* 0x008fea000383ffff */
[----:B------:R-:W-:Y:S05]  /*79a0*/  BRA `(.L_x_158) ;  /* 0xfffffff800247947 */ /* 0x000fea000383ffff */
.L_x_138:
[----:B--2---:R2:W3:Y:S02]  /*79b0*/  SYNCS.PHASECHK.TRANS64.TRYWAIT P0, [R9+URZ], R4 ;  /* 0x00000004090075a7 */ /* 0x0044e4000800017f */
[----:B---3--:R-:W-:Y:S05]  /*79c0*/  @!P0 NANOSLEEP.SYNCS 0x989680 ;  /* 0x009896800000895d */ /* 0x008fea0003900000 */
[----:B------:R-:W3:Y:S02]  /*79d0*/  @!P0 SYNCS.PHASECHK.TRANS64 P0, [R9+URZ], R4 ;  /* 0x00000004090085a7 */ /* 0x000ee4000800007f */
[----:B---3--:R-:W-:Y:S05]  /*79e0*/  @!P0 BRA `(.L_x_138) ;  /* 0xfffffffc00f08947 */ /* 0x008fea000383ffff */
[----:B------:R-:W-:Y:S05]  /*79f0*/  BRA `(.L_x_159) ;  /* 0xfffffff800347947 */ /* 0x000fea000383ffff */
.L_x_139:
[----:B--2---:R2:W3:Y:S02]  /*7a00*/  SYNCS.PHASECHK.TRANS64.TRYWAIT P0, [R6+URZ], R5 ;  /* 0x00000005060075a7 */ /* 0x0044e4000800017f */
[----:B---3--:R-:W-:Y:S05]  /*7a10*/  @!P0 NANOSLEEP.SYNCS 0x989680 ;  /* 0x009896800000895d */ /* 0x008fea0003900000 */
[----:B------:R-:W3:Y:S02]  /*7a20*/  @!P0 SYNCS.PHASECHK.TRANS64 P0, [R6+URZ], R5 ;  /* 0x00000005060085a7 */ /* 0x000ee4000800007f */
[----:B---3--:R-:W-:Y:S05]  /*7a30*/  @!P0 BRA `(.L_x_139) ;  /* 0xfffffffc00f08947 */ /* 0x008fea000383ffff */
[----:B------:R-:W-:Y:S05]  /*7a40*/  BRA `(.L_x_160) ;  /* 0xfffffff8003c7947 */ /* 0x000fea000383ffff */
.L_x_161:
[----:B------:R-:W-:-:S00]  /*7a50*/  BRA `(.L_x_161) ;  /* 0xfffffffc00fc7947 */ /* 0x000fc0000383ffff */
[----:B------:R-:W-:-:S00]  /*7a60*/  NOP ;  /* 0x0000000000007918 */ /* 0x000fc00000000000 */
        /* <DEDUP_REMOVED lines=9> */
.L_x_162:


//--------------------- .nv.global.init           --------------------------
	.section	.nv.global.init,"aw",@progbits
.nv.global.init:
	.type		$str$22,@object
	.size		$str$22,($str$26 - $str$22)
$str$22:
        /*0000*/ 	.byte	0x6b, 0x5f, 0x74, 0x69, 0x6c, 0x65, 0x5f, 0x63, 0x6f, 0x75, 0x6e, 0x74, 0x20, 0x3e, 0x3d, 0x20
        /*0010*/ 	.byte	0x31, 0x00
	.type		$str$26,@object
	.size		$str$26,($str$27 - $str$26)
$str$26:
        /*0012*/ 	.byte	0x28, 0x61, 0x64, 0x64, 0x72, 0x65, 0x73, 0x73, 0x20, 0x26, 0x20, 0x6d, 0x61, 0x73, 0x6b, 0x29
        /*0022*/ 	.byte	0x20, 0x3d, 0x3d, 0x20, 0x30, 0x00
	.type		$str$27,@object
	.size		$str$27,($str$23 - $str$27)
$str$27:
        /*0028*/ 	.byte	0x2f, 0x74, 0x6d, 0x70, 0x2f, 0x63, 0x75, 0x74, 0x6c, 0x61, 0x73, 0x73, 0x5f, 0x73, 0x77, 0x65
        /*0038*/ 	.byte	0x65, 0x70, 0x5f, 0x73, 0x72, 0x63, 0x2f, 0x69, 0x6e, 0x63, 0x6c, 0x75, 0x64, 0x65, 0x2f, 0x63
        /*0048*/ 	.byte	0x75, 0x74, 0x65, 0x2f, 0x70, 0x6f, 0x69, 0x6e, 0x74, 0x65, 0x72, 0x5f, 0x66, 0x6c, 0x61, 0x67
        /*0058*/ 	.byte	0x67, 0x65, 0x64, 0x2e, 0x68, 0x70, 0x70, 0x00
	.type		$str$23,@object
	.size		$str$23,(__unnamed_2 - $str$23)
$str$23:
        /*0060*/ 	.byte	0x2f, 0x74, 0x6d, 0x70, 0x2f, 0x63, 0x75, 0x74, 0x6c, 0x61, 0x73, 0x73, 0x5f, 0x73, 0x77, 0x65
        /*0070*/ 	.byte	0x65, 0x70, 0x5f, 0x73, 0x72, 0x63, 0x2f, 0x69, 0x6e, 0x63, 0x6c, 0x75, 0x64, 0x65, 0x2f, 0x63
        /*0080*/ 	.byte	0x75, 0x74, 0x6c, 0x61, 0x73, 0x73, 0x2f, 0x67, 0x65, 0x6d, 0x6d, 0x2f, 0x63, 0x6f, 0x6c, 0x6c
        /*0090*/ 	.byte	0x65, 0x63, 0x74, 0x69, 0x76, 0x65, 0x2f, 0x73, 0x6d, 0x39, 0x30, 0x5f, 0x6d, 0x6d, 0x61, 0x5f
        /*00a0*/ 	.byte	0x74, 0x6d, 0x61, 0x5f, 0x67, 0x6d, 0x6d, 0x61, 0x5f, 0x73, 0x73, 0x5f, 0x77, 0x61, 0x72, 0x70
        /*00b0*/ 	.byte	0x73, 0x70, 0x65, 0x63, 0x69, 0x61, 0x6c, 0x69, 0x7a, 0x65, 0x64, 0x2e, 0x68, 0x70, 0x70, 0x00
	.type		__unnamed_2,@object
	.size		__unnamed_2,(__unnamed_1 - __unnamed_2)
__unnamed_2:
        /*00c0*/ 	.byte	0x61, 0x75, 0x74, 0x6f, 0x20, 0x63, 0x75, 0x74, 0x65, 0x3a, 0x3a, 0x61, 0x73, 0x5f, 0x70, 0x6f
        /* <DEDUP_REMOVED lines=27> */
        /*0280*/ 	.byte	0x3c, 0x34, 0x30, 0x39, 0x36, 0x3e, 0x3e, 0x3e, 0x3e, 0x3e, 0x5d, 0x00
	.type		__unnamed_1,@object
	.size		__unnamed_1,(.L_0 - __unnamed_1)
__unnamed_1:
        /* <DEDUP_REMOVED lines=182> */
.L_0:


//--------------------- .nv.shared._ZN7cutlass13device_kernelINS_4gemm6kernel13GemmUniversalIN4cute5tupleIJiiiiEEENS1_10collective13CollectiveMmaINS1_34MainloopSm90TmaGmmaWarpSpecializedILi8ENS5_IJNS4_1CILi2EEENSA_ILi1EEESC_EEENS1_35KernelTmaWarpSpecializedCooperativeEEENS5_IJNSA_ILi128EEENSA_ILi64EEESH_EEENS_10bfloat16_tENS5_IJlSC_lEEESJ_SK_NS4_8TiledMMAINS4_8MMA_AtomIJNS4_4SM904GMMA27MMA_64x64x16_F32BF16BF16_SSILNSO_5MajorE0ELSQ_0ELNSO_7ScaleInE1ELSR_1EEEEEENS4_6LayoutISD_NS5_IJSC_NSA_ILi0EEESV_EEEEENS5_IJNS4_10UnderscoreESY_SY_EEEEENS4_13SM90_TMA_LOADENS4_14ComposedLayoutINS4_7SwizzleILi3ELi4ELi3EEENS4_18smem_ptr_flag_bitsILi16EEENSU_INS5_IJNSA_ILi8EEESH_EEENS5_IJSH_SC_EEEEEEEvNS4_8identityENS4_23SM90_TMA_LOAD_MULTICASTES1B_vS1C_EENS_8epilogue10collective18CollectiveEpilogueINS1F_22Sm90TmaWarpSpecializedILi3ELi2ELi16ELb1ELb0EEEJSI_NS5_IJSG_NSA_ILi32EEEEEESJ_SK_SJ_SK_NS1F_6fusion15FusionCallbacksIS1J_NS1M_17LinCombPerRowBiasISJ_fSJ_SJ_fLi8ELNS_15FloatRoundStyleE2EEESI_S1L_JEEES11_NS12_INS13_ILi2ELi4ELi3EEES16_NSU_INS5_IJS17_S1K_EEENS5_IJS1K_SC_EEEEEEENS4_17SM75_U32x4_LDSM_NENS4_14SM90_TMA_STOREES1W_NS4_17SM90_U32x4_STSM_NENS4_9Copy_AtomIJS1Z_NS_6half_tEEEEvEEEvvEEEEvNT_6ParamsE --------------------------
	.section	.nv.shared._ZN7cutlass13device_kernelINS_4gemm6kernel13GemmUniversalIN4cute5tupleIJiiiiEEENS1_10collective13CollectiveMmaINS1_34MainloopSm90TmaGmmaWarpSpecializedILi8ENS5_IJNS4_1CILi2EEENSA_ILi1EEESC_EEENS1_35KernelTmaWarpSpecializedCooperativeEEENS5_IJNSA_ILi128EEENSA_ILi64EEESH_EEENS_10bfloat16_tENS5_IJlSC_lEEESJ_SK_NS4_8TiledMMAINS4_8MMA_AtomIJNS4_4SM904GMMA27MMA_64x64x16_F32BF16BF16_SSILNSO_5MajorE0ELSQ_0ELNSO_7ScaleInE1ELSR_1EEEEEENS4_6LayoutISD_NS5_IJSC_NSA_ILi0EEESV_EEEEENS5_IJNS4_10UnderscoreESY_SY_EEEEENS4_13SM90_TMA_LOADENS4_14ComposedLayoutINS4_7SwizzleILi3ELi4ELi3EEENS4_18smem_ptr_flag_bitsILi16EEENSU_INS5_IJNSA_ILi8EEESH_EEENS5_IJSH_SC_EEEEEEEvNS4_8identityENS4_23SM90_TMA_LOAD_MULTICASTES1B_vS1C_EENS_8epilogue10collective18CollectiveEpilogueINS1F_22Sm90TmaWarpSpecializedILi3ELi2ELi16ELb1ELb0EEEJSI_NS5_IJSG_NSA_ILi32EEEEEESJ_SK_SJ_SK_NS1F_6fusion15FusionCallbacksIS1J_NS1M_17LinCombPerRowBiasISJ_fSJ_SJ_fLi8ELNS_15FloatRoundStyleE2EEESI_S1L_JEEES11_NS12_INS13_ILi2ELi4ELi3EEES16_NSU_INS5_IJS17_S1K_EEENS5_IJS1K_SC_EEEEEEENS4_17SM75_U32x4_LDSM_NENS4_14SM90_TMA_STOREES1W_NS4_17SM90_U32x4_STSM_NENS4_9Copy_AtomIJS1Z_NS_6half_tEEEEvEEEvvEEEEvNT_6ParamsE,"aw",@nobits
	.sectionflags	@""
	.align	16
	.zero		1024


//--------------------- .nv.shared.reserved.0     --------------------------
	.section	.nv.shared.reserved.0,"aw",@nobits
	.weak		__nv_reservedSMEM_offset_0_alias
	.size		__nv_reservedSMEM_offset_0_alias, 0, 0
	.other		__nv_reservedSMEM_offset_0_alias,@"STO_CUDA_RESERVED_SHARED STV_DEFAULT"
__nv_reservedSMEM_offset_0_alias:
	.zero		0


//--------------------- .nv.global                --------------------------
	.section	.nv.global,"aw",@nobits
.nv.global:
	.type		_ZN39_INTERNAL_4eb909a5_4_k_cu_969ceaef_27754cute1_E,@object
	.size		_ZN39_INTERNAL_4eb909a5_4_k_cu_969ceaef_27754cute1_E,(_ZN39_INTERNAL_4eb909a5_4_k_cu_969ceaef_27754cuda3std3__45__cpo6cbeginE - _ZN39_INTERNAL_4eb909a5_4_k_cu_969ceaef_27754cute1_E)
_ZN39_INTERNAL_4eb909a5_4_k_cu_969ceaef_27754cute1_E:
	.zero		1
	.type		_ZN39_INTERNAL_4eb909a5_4_k_cu_969ceaef_27754cuda3std3__45__cpo6cbeginE,@object
	.size		_ZN39_INTERNAL_4eb909a5_4_k_cu_969ceaef_27754cuda3std3__45__cpo6cbeginE,(_ZN39_INTERNAL_4eb909a5_4_k_cu_969ceaef_27754cuda3std3__48in_placeE - _ZN39_INTERNAL_4eb909a5_4_k_cu_969ceaef_27754cuda3std3__45__cpo6cbeginE)
_ZN39_INTERNAL_4eb909a5_4_k_cu_969ceaef_27754cuda3std3__45__cpo6cbeginE:
	.zero		1
	.type		_ZN39_INTERNAL_4eb909a5_4_k_cu_969ceaef_27754cuda3std3__48in_placeE,@object
	.size		_ZN39_INTERNAL_4eb909a5_4_k_cu_969ceaef_27754cuda3std3__48in_placeE,(_ZN39_INTERNAL_4eb909a5_4_k_cu_969ceaef_27754cuda3std6ranges3__45__cpo9iter_moveE - _ZN39_INTERNAL_4eb909a5_4_k_cu_969ceaef_27754cuda3std3__48in_placeE)
_ZN39_INTERNAL_4eb909a5_4_k_cu_969ceaef_27754cuda3std3__48in_placeE:
	.zero		1
	.type		_ZN39_INTERNAL_4eb909a5_4_k_cu_969ceaef_27754cuda3std6ranges3__45__cpo9iter_moveE,@object
	.size		_ZN39_INTERNAL_4eb909a5_4_k_cu_969ceaef_27754cuda3std6ranges3__45__cpo9iter_moveE,(_ZN39_INTERNAL_4eb909a5_4_k_cu_969ceaef_27754cuda3std3__45__cpo5beginE - _ZN39_INTERNAL_4eb909a5_4_k_cu_969ceaef_27754cuda3std6ranges3__45__cpo9iter_moveE)
_ZN39_INTERNAL_4eb909a5_4_k_cu_969ceaef_27754cuda3std6ranges3__45__cpo9iter_moveE:
	.zero		1
	.type		_ZN39_INTERNAL_4eb909a5_4_k_cu_969ceaef_27754cuda3std3__45__cpo5beginE,@object
	.size		_ZN39_INTERNAL_4eb909a5_4_k_cu_969ceaef_27754cuda3std3__45__cpo5beginE,(_ZN39_INTERNAL_4eb909a5_4_k_cu_969ceaef_27754cuda3std3__441_GLOBAL__N__4eb909a5_4_k_cu_969ceaef_27756ignoreE - _ZN39_INTERNAL_4eb909a5_4_k_cu_969ceaef_27754cuda3std3__45__cpo5beginE)
_ZN39_INTERNAL_4eb909a5_4_k_cu_969ceaef_27754cuda3std3__45__cpo5beginE:
	.zero		1
	.type		_ZN39_INTERNAL_4eb909a5_4_k_cu_969ceaef_27754cuda3std3__441_GLOBAL__N__4eb909a5_4_k_cu_969ceaef_27756ignoreE,@object
	.size		_ZN39_INTERNAL_4eb909a5_4_k_cu_969ceaef_27754cuda3std3__441_GLOBAL__N__4eb909a5_4_k_cu_969ceaef_27756ignoreE,(_ZN39_INTERNAL_4eb909a5_4_k_cu_969ceaef_27754cute7productE - _ZN39_INTERNAL_4eb909a5_4_k_cu_969ceaef_27754cuda3std3__441_GLOBAL__N__4eb909a5_4_k_cu_969ceaef_27756ignoreE)
_ZN39_INTERNAL_4eb909a5_4_k_cu_969ceaef_27754cuda3std3__441_GLOBAL__N__4eb909a5_4_k_cu_969ceaef_27756ignoreE:
	.zero		1
	.type		_ZN39_INTERNAL_4eb909a5_4_k_cu_969ceaef_27754cute7productE,@object
	.size		_ZN39_INTERNAL_4eb909a5_4_k_cu_969ceaef_27754cute7productE,(_ZN39_INTERNAL_4eb909a5_4_k_cu_969ceaef_27754cuda3std3__45__cpo3endE - _ZN39_INTERNAL_4eb909a5_4_k_cu_969ceaef_27754cute7productE)
_ZN39_INTERNAL_4eb909a5_4_k_cu_969ceaef_27754cute7productE:
	.zero		1
	.type		_ZN39_INTERNAL_4eb909a5_4_k_cu_969ceaef_27754cuda3std3__45__cpo3endE,@object
	.size		_ZN39_INTERNAL_4eb909a5_4_k_cu_969ceaef_27754cuda3std3__45__cpo3endE,(_ZN39_INTERNAL_4eb909a5_4_k_cu_969ceaef_27754cuda3std3__419piecewise_constructE - _ZN39_INTERNAL_4eb909a5_4_k_cu_969ceaef_27754cuda3std3__45__cpo3endE)
_ZN39_INTERNAL_4eb909a5_4_k_cu_969ceaef_27754cuda3std3__45__cpo3endE:
	.zero		1
	.type		_ZN39_INTERNAL_4eb909a5_4_k_cu_969ceaef_27754cuda3std3__419piecewise_constructE,@object
	.size		_ZN39_INTERNAL_4eb909a5_4_k_cu_969ceaef_27754cuda3std3__419piecewise_constructE,(_ZN39_INTERNAL_4eb909a5_4_k_cu_969ceaef_27754cuda3std3__45__cpo4cendE - _ZN39_INTERNAL_4eb909a5_4_k_cu_969ceaef_27754cuda3std3__419piecewise_constructE)
_ZN39_INTERNAL_4eb909a5_4_k_cu_969ceaef_27754cuda3std3__419piecewise_constructE:
	.zero		1
	.type		_ZN39_INTERNAL_4eb909a5_4_k_cu_969ceaef_27754cuda3std3__45__cpo4cendE,@object
	.size		_ZN39_INTERNAL_4eb909a5_4_k_cu_969ceaef_27754cuda3std3__45__cpo4cendE,(_ZN39_INTERNAL_4eb909a5_4_k_cu_969ceaef_27754cuda3std6ranges3__45__cpo4swapE - _ZN39_INTERNAL_4eb909a5_4_k_cu_969ceaef_27754cuda3std3__45__cpo4cendE)
_ZN39_INTERNAL_4eb909a5_4_k_cu_969ceaef_27754cuda3std3__45__cpo4cendE:
	.zero		1
	.type		_ZN39_INTERNAL_4eb909a5_4_k_cu_969ceaef_27754cuda3std6ranges3__45__cpo4swapE,@object
	.size		_ZN39_INTERNAL_4eb909a5_4_k_cu_969ceaef_27754cuda3std6ranges3__45__cpo4swapE,(.L_9 - _ZN39_INTERNAL_4eb909a5_4_k_cu_969ceaef_27754cuda3std6ranges3__45__cpo4swapE)
_ZN39_INTERNAL_4eb909a5_4_k_cu_969ceaef_27754cuda3std6ranges3__45__cpo4swapE:
	.zero		1
.L_9:


//--------------------- .nv.constant0._ZN7cutlass13device_kernelINS_4gemm6kernel13GemmUniversalIN4cute5tupleIJiiiiEEENS1_10collective13CollectiveMmaINS1_34MainloopSm90TmaGmmaWarpSpecializedILi8ENS5_IJNS4_1CILi2EEENSA_ILi1EEESC_EEENS1_35KernelTmaWarpSpecializedCooperativeEEENS5_IJNSA_ILi128EEENSA_ILi64EEESH_EEENS_10bfloat16_tENS5_IJlSC_lEEESJ_SK_NS4_8TiledMMAINS4_8MMA_AtomIJNS4_4SM904GMMA27MMA_64x64x16_F32BF16BF16_SSILNSO_5MajorE0ELSQ_0ELNSO_7ScaleInE1ELSR_1EEEEEENS4_6LayoutISD_NS5_IJSC_NSA_ILi0EEESV_EEEEENS5_IJNS4_10UnderscoreESY_SY_EEEEENS4_13SM90_TMA_LOADENS4_14ComposedLayoutINS4_7SwizzleILi3ELi4ELi3EEENS4_18smem_ptr_flag_bitsILi16EEENSU_INS5_IJNSA_ILi8EEESH_EEENS5_IJSH_SC_EEEEEEEvNS4_8identityENS4_23SM90_TMA_LOAD_MULTICASTES1B_vS1C_EENS_8epilogue10collective18CollectiveEpilogueINS1F_22Sm90TmaWarpSpecializedILi3ELi2ELi16ELb1ELb0EEEJSI_NS5_IJSG_NSA_ILi32EEEEEESJ_SK_SJ_SK_NS1F_6fusion15FusionCallbacksIS1J_NS1M_17LinCombPerRowBiasISJ_fSJ_SJ_fLi8ELNS_15FloatRoundStyleE2EEESI_S1L_JEEES11_NS12_INS13_ILi2ELi4ELi3EEES16_NSU_INS5_IJS17_S1K_EEENS5_IJS1K_SC_EEEEEEENS4_17SM75_U32x4_LDSM_NENS4_14SM90_TMA_STOREES1W_NS4_17SM90_U32x4_STSM_NENS4_9Copy_AtomIJS1Z_NS_6half_tEEEEvEEEvvEEEEvNT_6ParamsE --------------------------
	.section	.nv.constant0._ZN7cutlass13device_kernelINS_4gemm6kernel13GemmUniversalIN4cute5tupleIJiiiiEEENS1_10collective13CollectiveMmaINS1_34MainloopSm90TmaGmmaWarpSpecializedILi8ENS5_IJNS4_1CILi2EEENSA_ILi1EEESC_EEENS1_35KernelTmaWarpSpecializedCooperativeEEENS5_IJNSA_ILi128EEENSA_ILi64EEESH_EEENS_10bfloat16_tENS5_IJlSC_lEEESJ_SK_NS4_8TiledMMAINS4_8MMA_AtomIJNS4_4SM904GMMA27MMA_64x64x16_F32BF16BF16_SSILNSO_5MajorE0ELSQ_0ELNSO_7ScaleInE1ELSR_1EEEEEENS4_6LayoutISD_NS5_IJSC_NSA_ILi0EEESV_EEEEENS5_IJNS4_10UnderscoreESY_SY_EEEEENS4_13SM90_TMA_LOADENS4_14ComposedLayoutINS4_7SwizzleILi3ELi4ELi3EEENS4_18smem_ptr_flag_bitsILi16EEENSU_INS5_IJNSA_ILi8EEESH_EEENS5_IJSH_SC_EEEEEEEvNS4_8identityENS4_23SM90_TMA_LOAD_MULTICASTES1B_vS1C_EENS_8epilogue10collective18CollectiveEpilogueINS1F_22Sm90TmaWarpSpecializedILi3ELi2ELi16ELb1ELb0EEEJSI_NS5_IJSG_NSA_ILi32EEEEEESJ_SK_SJ_SK_NS1F_6fusion15FusionCallbacksIS1J_NS1M_17LinCombPerRowBiasISJ_fSJ_SJ_fLi8ELNS_15FloatRoundStyleE2EEESI_S1L_JEEES11_NS12_INS13_ILi2ELi4ELi3EEES16_NSU_INS5_IJS17_S1K_EEENS5_IJS1K_SC_EEEEEEENS4_17SM75_U32x4_LDSM_NENS4_14SM90_TMA_STOREES1W_NS4_17SM90_U32x4_STSM_NENS4_9Copy_AtomIJS1Z_NS_6half_tEEEEvEEEvvEEEEvNT_6ParamsE,"a",@progbits
	.sectionflags	@""
	.align	4
.nv.constant0._ZN7cutlass13device_kernelINS_4gemm6kernel13GemmUniversalIN4cute5tupleIJiiiiEEENS1_10collective13CollectiveMmaINS1_34MainloopSm90TmaGmmaWarpSpecializedILi8ENS5_IJNS4_1CILi2EEENSA_ILi1EEESC_EEENS1_35KernelTmaWarpSpecializedCooperativeEEENS5_IJNSA_ILi128EEENSA_ILi64EEESH_EEENS_10bfloat16_tENS5_IJlSC_lEEESJ_SK_NS4_8TiledMMAINS4_8MMA_AtomIJNS4_4SM904GMMA27MMA_64x64x16_F32BF16BF16_SSILNSO_5MajorE0ELSQ_0ELNSO_7ScaleInE1ELSR_1EEEEEENS4_6LayoutISD_NS5_IJSC_NSA_ILi0EEESV_EEEEENS5_IJNS4_10UnderscoreESY_SY_EEEEENS4_13SM90_TMA_LOADENS4_14ComposedLayoutINS4_7SwizzleILi3ELi4ELi3EEENS4_18smem_ptr_flag_bitsILi16EEENSU_INS5_IJNSA_ILi8EEESH_EEENS5_IJSH_SC_EEEEEEEvNS4_8identityENS4_23SM90_TMA_LOAD_MULTICASTES1B_vS1C_EENS_8epilogue10collective18CollectiveEpilogueINS1F_22Sm90TmaWarpSpecializedILi3ELi2ELi16ELb1ELb0EEEJSI_NS5_IJSG_NSA_ILi32EEEEEESJ_SK_SJ_SK_NS1F_6fusion15FusionCallbacksIS1J_NS1M_17LinCombPerRowBiasISJ_fSJ_SJ_fLi8ELNS_15FloatRoundStyleE2EEESI_S1L_JEEES11_NS12_INS13_ILi2ELi4ELi3EEES16_NSU_INS5_IJS17_S1K_EEENS5_IJS1K_SC_EEEEEEENS4_17SM75_U32x4_LDSM_NENS4_14SM90_TMA_STOREES1W_NS4_17SM90_U32x4_STSM_NENS4_9Copy_AtomIJS1Z_NS_6half_tEEEEvEEEvvEEEEvNT_6ParamsE:
	.zero		2432


//--------------------- SYMBOLS --------------------------

	.type		.nv.reservedSmem.offset0,@object
	.size		.nv.reservedSmem.offset0,0x4
	.type		__assertfail,@function
